// auto-generated by cutlass_sweep.gemm — config: {"arch": "sm_100", "cluster_m": 1, "cluster_n": 1, "dtype": "e5m2", "dtype_b": "e5m2", "layout": "nt", "stages": 3, "tile_k": 128, "tile_m": 64, "tile_n": 256}
#include "cutlass/cutlass.h"
#include "cutlass/gemm/collective/collective_builder.hpp"
#include "cutlass/gemm/device/gemm_universal_adapter.h"
#include "cutlass/gemm/kernel/gemm_universal.hpp"
#include "cutlass/epilogue/collective/collective_builder.hpp"

using ElemA = cutlass::float_e5m2_t;
using ElemB = cutlass::float_e5m2_t;
using ElemCD = cutlass::float_e5m2_t;
using Acc  = float;
using TileShape    = cute::Shape<cute::_64, cute::_256, cute::_128>;
using ClusterShape = cute::Shape<cute::_1, cute::_1, cute::_1>;

using CollectiveEpilogue = typename cutlass::epilogue::collective::CollectiveBuilder<
    cutlass::arch::Sm100, cutlass::arch::OpClassTensorOp,
    TileShape, ClusterShape,
    cutlass::epilogue::collective::EpilogueTileAuto,
    Acc, Acc,
    ElemCD, cutlass::layout::RowMajor, 128 / cutlass::sizeof_bits<ElemCD>::value,
    ElemCD, cutlass::layout::RowMajor, 128 / cutlass::sizeof_bits<ElemCD>::value,
    cutlass::epilogue::collective::EpilogueScheduleAuto
  >::CollectiveOp;

using CollectiveMainloop = typename cutlass::gemm::collective::CollectiveBuilder<
    cutlass::arch::Sm100, cutlass::arch::OpClassTensorOp,
    ElemA, cutlass::layout::RowMajor, 128 / cutlass::sizeof_bits<ElemA>::value,
    ElemB, cutlass::layout::ColumnMajor, 128 / cutlass::sizeof_bits<ElemB>::value,
    Acc,
    TileShape, ClusterShape,
    cutlass::gemm::collective::StageCount<3>,
    cutlass::gemm::collective::KernelScheduleAuto
  >::CollectiveOp;

using GemmKernel = cutlass::gemm::kernel::GemmUniversal<
    cute::Shape<int,int,int,int>,
    CollectiveMainloop,
    CollectiveEpilogue
>;
using Gemm = cutlass::gemm::device::GemmUniversalAdapter<GemmKernel>;

// Force the device kernel symbol into the cubin without needing a host main.
auto* _anchor = &cutlass::device_kernel<GemmKernel>;


// ===== COMPILED SASS (sm_100a) =====

	.target	sm_100a

	.elftype	@"ET_EXEC"


//--------------------- .note.nv.tkinfo           --------------------------
	.section	.note.nv.tkinfo,"",@"SHT_NOTE"
	.sectionflags	@"SHF_NOTE_NV_TKINFO"
	.tkinfo
        /*0018*/ 	.word	0x00000002
        /*0030*/ 	.string	""
        /*0030*/ 	.string	"ptxas"
        /*0030*/ 	.string	"Cuda compilation tools, release 13.0, V13.0.88"
        /*0030*/ 	.string	"Build cuda_13.0.r13.0/compiler.36424714_0"
        /*0030*/ 	.string	"-arch sm_100a -m 64 "



//--------------------- .note.nv.cuinfo           --------------------------
	.section	.note.nv.cuinfo,"",@"SHT_NOTE"
	.sectionflags	@"SHF_NOTE_NV_CUINFO"
        /*0018*/ 	.short	0x0002
        /*001a*/ 	.short	0x0064
        /*001c*/ 	.short	0x0082
	.zero		2


//--------------------- .nv.info                  --------------------------
	.section	.nv.info,"",@"SHT_CUDA_INFO"
	.align	4


	//----- nvinfo : EIATTR_REGCOUNT
	.align		4
        /*0000*/ 	.byte	0x04, 0x2f
        /*0002*/ 	.short	(.L_20 - .L_19)
	.align		4
.L_19:
        /*0004*/ 	.word	index@(_ZN7cutlass13device_kernelINS_4gemm6kernel13GemmUniversalIN4cute5tupleIJiiiiEEENS1_10collective13CollectiveMmaINS1_35MainloopSm100TmaUmmaWarpSpecializedILi3ELi2ELi4ENS5_IJNS4_1CILi1EEESB_SB_EEEEENS5_IJNSA_ILi64EEENSA_ILi256EEENSA_ILi128EEEEEENS_12float_e5m2_tENS5_IJlSB_lEEESI_SJ_NS4_8TiledMMAINS4_8MMA_AtomIJNS4_10MMA_TraitsINS4_19SM100_MMA_F8F6F4_SSEJSI_SI_fSE_SF_NS4_17integral_constantINS4_4UMMA5MajorELSQ_0EEESR_NSO_INSP_7ScaleInELSS_0EEEST_EEEEEENS4_6LayoutISC_NS5_IJNSA_ILi0EEESX_SX_EEEEENS5_IJNS4_10UnderscoreES10_S10_EEEEENS4_13SM90_TMA_LOADENS4_14ComposedLayoutINS4_7SwizzleILi3ELi4ELi3EEENS4_18smem_ptr_flag_bitsILi8EEENSW_INS5_IJNSA_ILi8EEESG_EEENS5_IJSG_SB_EEEEEEEvNS4_8identityES13_S1D_vS1E_EENS_8epilogue10collective18CollectiveEpilogueINS1G_23Sm100TmaWarpSpecializedILi4ELi2ELi32ELb0ELb0EEEJSH_NS5_IJNSW_ISE_SB_EES1L_EEESI_SJ_SI_SJ_NS1G_6fusion15FusionCallbacksIS1K_NS1N_17LinearCombinationISI_fSI_fLNS_15FloatRoundStyleE2EEESH_S1M_JEEENS4_5SM1004TMEM4LOAD26SM100_TMEM_LOAD_16dp32b32xES13_NS14_INS15_ILi2ELi4ELi3EEES18_NSW_INS5_IJS19_SE_EEENS5_IJSE_SB_EEEEEEENS4_39AutoVectorizingCopyWithAssumedAlignmentILi128EEENS4_14SM90_TMA_STOREES21_S23_S23_EEEvvEEEEvNT_6ParamsE)
        /*0008*/ 	.word	0x00000079


	//----- nvinfo : EIATTR_FRAME_SIZE
	.align		4
.L_20:
        /*000c*/ 	.byte	0x04, 0x11
        /*000e*/ 	.short	(.L_22 - .L_21)
	.align		4
.L_21:
        /*0010*/ 	.word	index@($__internal_2_$__cuda_sm10x_tcgen05_guardrail_trap_unallocated_columns_being_dealloced)
        /*0014*/ 	.word	0x00000000


	//----- nvinfo : EIATTR_FRAME_SIZE
	.align		4
.L_22:
        /*0018*/ 	.byte	0x04, 0x11
        /*001a*/ 	.short	(.L_24 - .L_23)
	.align		4
.L_23:
        /*001c*/ 	.word	index@($__internal_1_$__cuda_sm10x_tcgen05_guardrail_trap_phase_invalid_during_alloc)
        /*0020*/ 	.word	0x00000000


	//----- nvinfo : EIATTR_FRAME_SIZE
	.align		4
.L_24:
        /*0024*/ 	.byte	0x04, 0x11
        /*0026*/ 	.short	(.L_26 - .L_25)
	.align		4
.L_25:
        /*0028*/ 	.word	index@($__internal_0_$__cuda_sm10x_tcgen05_guardrail_trap_col_being_dealloced_not_returned_by_alloc)
        /*002c*/ 	.word	0x00000000


	//----- nvinfo : EIATTR_FRAME_SIZE
	.align		4
.L_26:
        /*0030*/ 	.byte	0x04, 0x11
        /*0032*/ 	.short	(.L_28 - .L_27)
	.align		4
.L_27:
        /*0034*/ 	.word	index@(_ZN7cutlass13device_kernelINS_4gemm6kernel13GemmUniversalIN4cute5tupleIJiiiiEEENS1_10collective13CollectiveMmaINS1_35MainloopSm100TmaUmmaWarpSpecializedILi3ELi2ELi4ENS5_IJNS4_1CILi1EEESB_SB_EEEEENS5_IJNSA_ILi64EEENSA_ILi256EEENSA_ILi128EEEEEENS_12float_e5m2_tENS5_IJlSB_lEEESI_SJ_NS4_8TiledMMAINS4_8MMA_AtomIJNS4_10MMA_TraitsINS4_19SM100_MMA_F8F6F4_SSEJSI_SI_fSE_SF_NS4_17integral_constantINS4_4UMMA5MajorELSQ_0EEESR_NSO_INSP_7ScaleInELSS_0EEEST_EEEEEENS4_6LayoutISC_NS5_IJNSA_ILi0EEESX_SX_EEEEENS5_IJNS4_10UnderscoreES10_S10_EEEEENS4_13SM90_TMA_LOADENS4_14ComposedLayoutINS4_7SwizzleILi3ELi4ELi3EEENS4_18smem_ptr_flag_bitsILi8EEENSW_INS5_IJNSA_ILi8EEESG_EEENS5_IJSG_SB_EEEEEEEvNS4_8identityES13_S1D_vS1E_EENS_8epilogue10collective18CollectiveEpilogueINS1G_23Sm100TmaWarpSpecializedILi4ELi2ELi32ELb0ELb0EEEJSH_NS5_IJNSW_ISE_SB_EES1L_EEESI_SJ_SI_SJ_NS1G_6fusion15FusionCallbacksIS1K_NS1N_17LinearCombinationISI_fSI_fLNS_15FloatRoundStyleE2EEESH_S1M_JEEENS4_5SM1004TMEM4LOAD26SM100_TMEM_LOAD_16dp32b32xES13_NS14_INS15_ILi2ELi4ELi3EEES18_NSW_INS5_IJS19_SE_EEENS5_IJSE_SB_EEEEEEENS4_39AutoVectorizingCopyWithAssumedAlignmentILi128EEENS4_14SM90_TMA_STOREES21_S23_S23_EEEvvEEEEvNT_6ParamsE)
        /*0038*/ 	.word	0x00000000


	//----- nvinfo : EIATTR_MIN_STACK_SIZE
	.align		4
.L_28:
        /*003c*/ 	.byte	0x04, 0x12
        /*003e*/ 	.short	(.L_30 - .L_29)
	.align		4
.L_29:
        /*0040*/ 	.word	index@(_ZN7cutlass13device_kernelINS_4gemm6kernel13GemmUniversalIN4cute5tupleIJiiiiEEENS1_10collective13CollectiveMmaINS1_35MainloopSm100TmaUmmaWarpSpecializedILi3ELi2ELi4ENS5_IJNS4_1CILi1EEESB_SB_EEEEENS5_IJNSA_ILi64EEENSA_ILi256EEENSA_ILi128EEEEEENS_12float_e5m2_tENS5_IJlSB_lEEESI_SJ_NS4_8TiledMMAINS4_8MMA_AtomIJNS4_10MMA_TraitsINS4_19SM100_MMA_F8F6F4_SSEJSI_SI_fSE_SF_NS4_17integral_constantINS4_4UMMA5MajorELSQ_0EEESR_NSO_INSP_7ScaleInELSS_0EEEST_EEEEEENS4_6LayoutISC_NS5_IJNSA_ILi0EEESX_SX_EEEEENS5_IJNS4_10UnderscoreES10_S10_EEEEENS4_13SM90_TMA_LOADENS4_14ComposedLayoutINS4_7SwizzleILi3ELi4ELi3EEENS4_18smem_ptr_flag_bitsILi8EEENSW_INS5_IJNSA_ILi8EEESG_EEENS5_IJSG_SB_EEEEEEEvNS4_8identityES13_S1D_vS1E_EENS_8epilogue10collective18CollectiveEpilogueINS1G_23Sm100TmaWarpSpecializedILi4ELi2ELi32ELb0ELb0EEEJSH_NS5_IJNSW_ISE_SB_EES1L_EEESI_SJ_SI_SJ_NS1G_6fusion15FusionCallbacksIS1K_NS1N_17LinearCombinationISI_fSI_fLNS_15FloatRoundStyleE2EEESH_S1M_JEEENS4_5SM1004TMEM4LOAD26SM100_TMEM_LOAD_16dp32b32xES13_NS14_INS15_ILi2ELi4ELi3EEES18_NSW_INS5_IJS19_SE_EEENS5_IJSE_SB_EEEEEEENS4_39AutoVectorizingCopyWithAssumedAlignmentILi128EEENS4_14SM90_TMA_STOREES21_S23_S23_EEEvvEEEEvNT_6ParamsE)
        /*0044*/ 	.word	0x00000000
.L_30:


//--------------------- .nv.compat                --------------------------
	.section	.nv.compat,"",@"SHT_CUDA_COMPAT_INFO"
	.align	4
        /*0000*/ 	.byte	0x02, 0x09, 0x01, 0x00, 0x02, 0x02, 0x02, 0x00, 0x02, 0x05, 0x05, 0x00, 0x03, 0x07, 0x01, 0x01
        /*0010*/ 	.byte	0x02, 0x03, 0x01, 0x00, 0x02, 0x06, 0x01, 0x00, 0x04, 0x0b, 0x08, 0x00, 0x09, 0x00, 0x00, 0x00
        /*0020*/ 	.byte	0x00, 0x00, 0x00, 0x00


//--------------------- .nv.info._ZN7cutlass13device_kernelINS_4gemm6kernel13GemmUniversalIN4cute5tupleIJiiiiEEENS1_10collective13CollectiveMmaINS1_35MainloopSm100TmaUmmaWarpSpecializedILi3ELi2ELi4ENS5_IJNS4_1CILi1EEESB_SB_EEEEENS5_IJNSA_ILi64EEENSA_ILi256EEENSA_ILi128EEEEEENS_12float_e5m2_tENS5_IJlSB_lEEESI_SJ_NS4_8TiledMMAINS4_8MMA_AtomIJNS4_10MMA_TraitsINS4_19SM100_MMA_F8F6F4_SSEJSI_SI_fSE_SF_NS4_17integral_constantINS4_4UMMA5MajorELSQ_0EEESR_NSO_INSP_7ScaleInELSS_0EEEST_EEEEEENS4_6LayoutISC_NS5_IJNSA_ILi0EEESX_SX_EEEEENS5_IJNS4_10UnderscoreES10_S10_EEEEENS4_13SM90_TMA_LOADENS4_14ComposedLayoutINS4_7SwizzleILi3ELi4ELi3EEENS4_18smem_ptr_flag_bitsILi8EEENSW_INS5_IJNSA_ILi8EEESG_EEENS5_IJSG_SB_EEEEEEEvNS4_8identityES13_S1D_vS1E_EENS_8epilogue10collective18CollectiveEpilogueINS1G_23Sm100TmaWarpSpecializedILi4ELi2ELi32ELb0ELb0EEEJSH_NS5_IJNSW_ISE_SB_EES1L_EEESI_SJ_SI_SJ_NS1G_6fusion15FusionCallbacksIS1K_NS1N_17LinearCombinationISI_fSI_fLNS_15FloatRoundStyleE2EEESH_S1M_JEEENS4_5SM1004TMEM4LOAD26SM100_TMEM_LOAD_16dp32b32xES13_NS14_INS15_ILi2ELi4ELi3EEES18_NSW_INS5_IJS19_SE_EEENS5_IJSE_SB_EEEEEEENS4_39AutoVectorizingCopyWithAssumedAlignmentILi128EEENS4_14SM90_TMA_STOREES21_S23_S23_EEEvvEEEEvNT_6ParamsE --------------------------
	.section	.nv.info._ZN7cutlass13device_kernelINS_4gemm6kernel13GemmUniversalIN4cute5tupleIJiiiiEEENS1_10collective13CollectiveMmaINS1_35MainloopSm100TmaUmmaWarpSpecializedILi3ELi2ELi4ENS5_IJNS4_1CILi1EEESB_SB_EEEEENS5_IJNSA_ILi64EEENSA_ILi256EEENSA_ILi128EEEEEENS_12float_e5m2_tENS5_IJlSB_lEEESI_SJ_NS4_8TiledMMAINS4_8MMA_AtomIJNS4_10MMA_TraitsINS4_19SM100_MMA_F8F6F4_SSEJSI_SI_fSE_SF_NS4_17integral_constantINS4_4UMMA5MajorELSQ_0EEESR_NSO_INSP_7ScaleInELSS_0EEEST_EEEEEENS4_6LayoutISC_NS5_IJNSA_ILi0EEESX_SX_EEEEENS5_IJNS4_10UnderscoreES10_S10_EEEEENS4_13SM90_TMA_LOADENS4_14ComposedLayoutINS4_7SwizzleILi3ELi4ELi3EEENS4_18smem_ptr_flag_bitsILi8EEENSW_INS5_IJNSA_ILi8EEESG_EEENS5_IJSG_SB_EEEEEEEvNS4_8identityES13_S1D_vS1E_EENS_8epilogue10collective18CollectiveEpilogueINS1G_23Sm100TmaWarpSpecializedILi4ELi2ELi32ELb0ELb0EEEJSH_NS5_IJNSW_ISE_SB_EES1L_EEESI_SJ_SI_SJ_NS1G_6fusion15FusionCallbacksIS1K_NS1N_17LinearCombinationISI_fSI_fLNS_15FloatRoundStyleE2EEESH_S1M_JEEENS4_5SM1004TMEM4LOAD26SM100_TMEM_LOAD_16dp32b32xES13_NS14_INS15_ILi2ELi4ELi3EEES18_NSW_INS5_IJS19_SE_EEENS5_IJSE_SB_EEEEEEENS4_39AutoVectorizingCopyWithAssumedAlignmentILi128EEENS4_14SM90_TMA_STOREES21_S23_S23_EEEvvEEEEvNT_6ParamsE,"",@"SHT_CUDA_INFO"
	.sectionflags	@""
	.align	4


	//----- nvinfo : EIATTR_CUDA_API_VERSION
	.align		4
        /*0000*/ 	.byte	0x04, 0x37
        /*0002*/ 	.short	(.L_32 - .L_31)
.L_31:
        /*0004*/ 	.word	0x00000082


	//----- nvinfo : EIATTR_KPARAM_INFO
	.align		4
.L_32:
        /*0008*/ 	.byte	0x04, 0x17
        /*000a*/ 	.short	(.L_34 - .L_33)
.L_33:
        /*000c*/ 	.word	0x00000000
        /*0010*/ 	.short	0x0000
        /*0012*/ 	.short	0x0000
        /*0014*/ 	.byte	0x00, 0xf0, 0x01, 0x20


	//----- nvinfo : EIATTR_AT_ENTRY_FRAGMENTS
	.align		4
.L_34:
        /*0018*/ 	.byte	0x04, 0x4f
        /*001a*/ 	.short	(.L_36 - .L_35)


	//   ....[0]....
.L_35:
        /*001c*/ 	.word	0x00000006


	//----- nvinfo : EIATTR_RESERVED_SMEM_USED
	.align		4
.L_36:
        /*0020*/ 	.byte	0x01, 0x41
	.zero		2


	//----- nvinfo : EIATTR_SPARSE_MMA_MASK
	.align		4
        /*0024*/ 	.byte	0x03, 0x50
        /*0026*/ 	.short	0x0000


	//----- nvinfo : EIATTR_TCGEN05_1CTA_USED
	.align		4
        /*0028*/ 	.byte	0x01, 0x51
	.zero		2


	//----- nvinfo : EIATTR_MAXREG_COUNT
	.align		4
        /*002c*/ 	.byte	0x03, 0x1b
        /*002e*/ 	.short	0x00ff


	//----- nvinfo : EIATTR_NUM_BARRIERS
	.align		4
        /*0030*/ 	.byte	0x02, 0x4c
        /*0032*/ 	.byte	0x07
	.zero		1


	//----- nvinfo : EIATTR_EXTERNS
	.align		4
        /*0034*/ 	.byte	0x04, 0x0f
        /*0036*/ 	.short	(.L_38 - .L_37)


	//   ....[0]....
	.align		4
.L_37:
        /*0038*/ 	.word	index@(__assertfail)


	//----- nvinfo : EIATTR_MERCURY_ISA_VERSION
	.align		4
.L_38:
        /*003c*/ 	.byte	0x03, 0x5f
        /*003e*/ 	.short	0x0101


	//----- nvinfo : EIATTR_INT_WARP_WIDE_INSTR_OFFSETS
	.align		4
        /*0040*/ 	.byte	0x04, 0x31
        /*0042*/ 	.short	(.L_40 - .L_39)


	//   ....[0]....
.L_39:
        /*0044*/ 	.word	0x00001dc0


	//   ....[1]....
        /*0048*/ 	.word	0x000037d0


	//   ....[2]....
        /*004c*/ 	.word	0x00003800


	//   ....[3]....
        /*0050*/ 	.word	0x00003850


	//   ....[4]....
        /*0054*/ 	.word	0x00004170


	//   ....[5]....
        /*0058*/ 	.word	0x000041d0


	//   ....[6]....
        /*005c*/ 	.word	0x000042b0


	//   ....[7]....
        /*0060*/ 	.word	0x00004320


	//   ....[8]....
        /*0064*/ 	.word	0x00004430


	//   ....[9]....
        /*0068*/ 	.word	0x000044c0


	//   ....[10]....
        /*006c*/ 	.word	0x00004690


	//   ....[11]....
        /*0070*/ 	.word	0x000047f0


	//----- nvinfo : EIATTR_COOP_GROUP_MASK_REGIDS
	.align		4
.L_40:
        /*0074*/ 	.byte	0x04, 0x29
        /*0076*/ 	.short	(.L_42 - .L_41)


	//   ....[0]....
.L_41:
        /*0078*/ 	.word	0xffffffff


	//   ....[1]....
        /*007c*/ 	.word	0xffffffff


	//   ....[2]....
        /*0080*/ 	.word	0xffffffff


	//   ....[3]....
        /*0084*/ 	.word	0xffffffff


	//   ....[4]....
        /*0088*/ 	.word	0xffffffff


	//   ....[5]....
        /*008c*/ 	.word	0xffffffff


	//   ....[6]....
        /*0090*/ 	.word	0xffffffff


	//   ....[7]....
        /*0094*/ 	.word	0xffffffff


	//   ....[8]....
        /*0098*/ 	.word	0xffffffff


	//   ....[9]....
        /*009c*/ 	.word	0xffffffff


	//   ....[10]....
        /*00a0*/ 	.word	0xffffffff


	//   ....[11]....
        /*00a4*/ 	.word	0xffffffff


	//   ....[12]....
        /*00a8*/ 	.word	0xffffffff


	//----- nvinfo : EIATTR_COOP_GROUP_INSTR_OFFSETS
	.align		4
.L_42:
        /*00ac*/ 	.byte	0x04, 0x28
        /*00ae*/ 	.short	(.L_44 - .L_43)


	//   ....[0]....
.L_43:
        /*00b0*/ 	.word	0x00000090


	//   ....[1]....
        /*00b4*/ 	.word	0x000004d0


	//   ....[2]....
        /*00b8*/ 	.word	0x00000620


	//   ....[3]....
        /*00bc*/ 	.word	0x000007c0


	//   ....[4]....
        /*00c0*/ 	.word	0x000008c0


	//   ....[5]....
        /*00c4*/ 	.word	0x00000a30


	//   ....[6]....
        /*00c8*/ 	.word	0x00000bd0


	//   ....[7]....
        /*00cc*/ 	.word	0x00001ca0


	//   ....[8]....
        /*00d0*/ 	.word	0x000029f0


	//   ....[9]....
        /*00d4*/ 	.word	0x00002c00


	//   ....[10]....
        /*00d8*/ 	.word	0x00002c30


	//   ....[11]....
        /*00dc*/ 	.word	0x000036c0


	//   ....[12]....
        /*00e0*/ 	.word	0x000038f0


	//----- nvinfo : EIATTR_VRC_CTA_INIT_COUNT
	.align		4
.L_44:
        /*00e4*/ 	.byte	0x02, 0x4a
        /*00e6*/ 	.byte	0x80
	.zero		1


	//----- nvinfo : EIATTR_SYSCALL_OFFSETS
	.align		4
        /*00e8*/ 	.byte	0x04, 0x46
        /*00ea*/ 	.short	(.L_46 - .L_45)


	//   ....[0]....
.L_45:
        /*00ec*/ 	.word	0x00005270


	//   ....[1]....
        /*00f0*/ 	.word	0x000053b0


	//   ....[2]....
        /*00f4*/ 	.word	0x00005bb0


	//   ....[3]....
        /*00f8*/ 	.word	0x00006950


	//   ....[4]....
        /*00fc*/ 	.word	0x000076b0


	//   ....[5]....
        /*0100*/ 	.word	0x00008440


	//----- nvinfo : EIATTR_MBARRIER_INSTR_OFFSETS
	.align		4
.L_46:
        /*0104*/ 	.byte	0x04, 0x39
        /*0106*/ 	.short	(.L_48 - .L_47)


	//   ....[0]....
.L_47:
        /*0108*/ 	.word	0x000005b0
        /*010c*/ 	.word	0x000000ff
        /*0110*/ 	.word	0x00000000
        /*0114*/ 	.short	0x0100
        /*0116*/ 	.byte	0x05
	.zero		1


	//   ....[1]....
        /*0118*/ 	.word	0x000005c0
        /*011c*/ 	.word	0x000000ff
        /*0120*/ 	.word	0x00000018
        /*0124*/ 	.short	0x0100
        /*0126*/ 	.byte	0x05
	.zero		1


	//   ....[2]....
        /*0128*/ 	.word	0x000005d0
        /*012c*/ 	.word	0x000000ff
        /*0130*/ 	.word	0x00000008
        /*0134*/ 	.short	0x0100
        /*0136*/ 	.byte	0x05
	.zero		1


	//   ....[3]....
        /*0138*/ 	.word	0x000005e0
        /*013c*/ 	.word	0x000000ff
        /*0140*/ 	.word	0x00000020
        /*0144*/ 	.short	0x0100
        /*0146*/ 	.byte	0x05
	.zero		1


	//   ....[4]....
        /*0148*/ 	.word	0x000005f0
        /*014c*/ 	.word	0x000000ff
        /*0150*/ 	.word	0x00000010
        /*0154*/ 	.short	0x0100
        /*0156*/ 	.byte	0x05
	.zero		1


	//   ....[5]....
        /*0158*/ 	.word	0x00000600
        /*015c*/ 	.word	0x000000ff
        /*0160*/ 	.word	0x00000028
        /*0164*/ 	.short	0x0100
        /*0166*/ 	.byte	0x05
	.zero		1


	//   ....[6]....
        /*0168*/ 	.word	0x00000730
        /*016c*/ 	.word	0x000000ff
        /*0170*/ 	.word	0x00000030
        /*0174*/ 	.short	0x0100
        /*0176*/ 	.byte	0x07
	.zero		1


	//   ....[7]....
        /*0178*/ 	.word	0x00000740
        /*017c*/ 	.word	0x000000ff
        /*0180*/ 	.word	0x00000050
        /*0184*/ 	.short	0x0100
        /*0186*/ 	.byte	0x07
	.zero		1


	//   ....[8]....
        /*0188*/ 	.word	0x00000750
        /*018c*/ 	.word	0x000000ff
        /*0190*/ 	.word	0x00000038
        /*0194*/ 	.short	0x0100
        /*0196*/ 	.byte	0x07
	.zero		1


	//   ....[9]....
        /*0198*/ 	.word	0x00000760
        /*019c*/ 	.word	0x000000ff
        /*01a0*/ 	.word	0x00000058
        /*01a4*/ 	.short	0x0100
        /*01a6*/ 	.byte	0x07
	.zero		1


	//   ....[10]....
        /*01a8*/ 	.word	0x00000770
        /*01ac*/ 	.word	0x000000ff
        /*01b0*/ 	.word	0x00000040
        /*01b4*/ 	.short	0x0100
        /*01b6*/ 	.byte	0x07
	.zero		1


	//   ....[11]....
        /*01b8*/ 	.word	0x00000780
        /*01bc*/ 	.word	0x000000ff
        /*01c0*/ 	.word	0x00000060
        /*01c4*/ 	.short	0x0100
        /*01c6*/ 	.byte	0x07
	.zero		1


	//   ....[12]....
        /*01c8*/ 	.word	0x00000790
        /*01cc*/ 	.word	0x000000ff
        /*01d0*/ 	.word	0x00000048
        /*01d4*/ 	.short	0x0100
        /*01d6*/ 	.byte	0x07
	.zero		1


	//   ....[13]....
        /*01d8*/ 	.word	0x000007a0
        /*01dc*/ 	.word	0x000000ff
        /*01e0*/ 	.word	0x00000068
        /*01e4*/ 	.short	0x0100
        /*01e6*/ 	.byte	0x07
	.zero		1


	//   ....[14]....
        /*01e8*/ 	.word	0x00000890
        /*01ec*/ 	.word	0x000000ff
        /*01f0*/ 	.word	0x00000070
        /*01f4*/ 	.short	0x0100
        /*01f6*/ 	.byte	0x05
	.zero		1


	//   ....[15]....
        /*01f8*/ 	.word	0x000008a0
        /*01fc*/ 	.word	0x000000ff
        /*0200*/ 	.word	0x00000078
        /*0204*/ 	.short	0x0100
        /*0206*/ 	.byte	0x05
	.zero		1


	//   ....[16]....
        /*0208*/ 	.word	0x000009e0
        /*020c*/ 	.word	0x000000ff
        /*0210*/ 	.word	0x00000080
        /*0214*/ 	.short	0x0100
        /*0216*/ 	.byte	0x05
	.zero		1


	//   ....[17]....
        /*0218*/ 	.word	0x000009f0
        /*021c*/ 	.word	0x000000ff
        /*0220*/ 	.word	0x00000090
        /*0224*/ 	.short	0x0100
        /*0226*/ 	.byte	0x05
	.zero		1


	//   ....[18]....
        /*0228*/ 	.word	0x00000a00
        /*022c*/ 	.word	0x000000ff
        /*0230*/ 	.word	0x00000088
        /*0234*/ 	.short	0x0100
        /*0236*/ 	.byte	0x05
	.zero		1


	//   ....[19]....
        /*0238*/ 	.word	0x00000a10
        /*023c*/ 	.word	0x000000ff
        /*0240*/ 	.word	0x00000098
        /*0244*/ 	.short	0x0100
        /*0246*/ 	.byte	0x05
	.zero		1


	//   ....[20]....
        /*0248*/ 	.word	0x00000b40
        /*024c*/ 	.word	0x000000ff
        /*0250*/ 	.word	0x000000a0
        /*0254*/ 	.short	0x0100
        /*0256*/ 	.byte	0x07
	.zero		1


	//   ....[21]....
        /*0258*/ 	.word	0x00000b50
        /*025c*/ 	.word	0x000000ff
        /*0260*/ 	.word	0x000000c0
        /*0264*/ 	.short	0x0100
        /*0266*/ 	.byte	0x07
	.zero		1


	//   ....[22]....
        /*0268*/ 	.word	0x00000b60
        /*026c*/ 	.word	0x000000ff
        /*0270*/ 	.word	0x000000a8
        /*0274*/ 	.short	0x0100
        /*0276*/ 	.byte	0x07
	.zero		1


	//   ....[23]....
        /*0278*/ 	.word	0x00000b70
        /*027c*/ 	.word	0x000000ff
        /*0280*/ 	.word	0x000000c8
        /*0284*/ 	.short	0x0100
        /*0286*/ 	.byte	0x07
	.zero		1


	//   ....[24]....
        /*0288*/ 	.word	0x00000b80
        /*028c*/ 	.word	0x000000ff
        /*0290*/ 	.word	0x000000b0
        /*0294*/ 	.short	0x0100
        /*0296*/ 	.byte	0x07
	.zero		1


	//   ....[25]....
        /*0298*/ 	.word	0x00000b90
        /*029c*/ 	.word	0x000000ff
        /*02a0*/ 	.word	0x000000d0
        /*02a4*/ 	.short	0x0100
        /*02a6*/ 	.byte	0x07
	.zero		1


	//   ....[26]....
        /*02a8*/ 	.word	0x00000ba0
        /*02ac*/ 	.word	0x000000ff
        /*02b0*/ 	.word	0x000000b8
        /*02b4*/ 	.short	0x0100
        /*02b6*/ 	.byte	0x07
	.zero		1


	//   ....[27]....
        /*02b8*/ 	.word	0x00000bb0
        /*02bc*/ 	.word	0x000000ff
        /*02c0*/ 	.word	0x000000d8
        /*02c4*/ 	.short	0x0100
        /*02c6*/ 	.byte	0x07
	.zero		1


	//   ....[28]....
        /*02c8*/ 	.word	0x00000ca0
        /*02cc*/ 	.word	0x000000ff
        /*02d0*/ 	.word	0x000000e0
        /*02d4*/ 	.short	0x0100
        /*02d6*/ 	.byte	0x05
	.zero		1


	//   ....[29]....
        /*02d8*/ 	.word	0x00000cb0
        /*02dc*/ 	.word	0x000000ff
        /*02e0*/ 	.word	0x000000f0
        /*02e4*/ 	.short	0x0100
        /*02e6*/ 	.byte	0x05
	.zero		1


	//   ....[30]....
        /*02e8*/ 	.word	0x00000cc0
        /*02ec*/ 	.word	0x000000ff
        /*02f0*/ 	.word	0x000000e8
        /*02f4*/ 	.short	0x0100
        /*02f6*/ 	.byte	0x05
	.zero		1


	//   ....[31]....
        /*02f8*/ 	.word	0x00000cd0
        /*02fc*/ 	.word	0x000000ff
        /*0300*/ 	.word	0x000000f8
        /*0304*/ 	.short	0x0100
        /*0306*/ 	.byte	0x05
	.zero		1


	//   ....[32]....
        /*0308*/ 	.word	0x000015a0
        /*030c*/ 	.word	0x00000002
        /*0310*/ 	.word	0x000000f0
        /*0314*/ 	.short	0x010a
        /*0316*/ 	.byte	0xff
	.zero		1


	//   ....[33]....
        /*0318*/ 	.word	0x000015d0
        /*031c*/ 	.word	0x00000002
        /*0320*/ 	.word	0x000000e0
        /*0324*/ 	.short	0x0101
        /*0326*/ 	.byte	0xff
	.zero		1


	//   ....[34]....
        /*0328*/ 	.word	0x000016a0
        /*032c*/ 	.word	0x000000ff
        /*0330*/ 	.word	0x00000018
        /*0334*/ 	.short	0x010a
        /*0336*/ 	.byte	0x08
	.zero		1


	//   ....[35]....
        /*0338*/ 	.word	0x00001740
        /*033c*/ 	.word	0x000000ff
        /*0340*/ 	.word	0x00000018
        /*0344*/ 	.short	0x010a
        /*0346*/ 	.byte	0x21
	.zero		1


	//   ....[36]....
        /*0348*/ 	.word	0x00001890
        /*034c*/ 	.word	0x000000ff
        /*0350*/ 	.word	0x00000018
        /*0354*/ 	.short	0x010a
        /*0356*/ 	.byte	0x08
	.zero		1


	//   ....[37]....
        /*0358*/ 	.word	0x000019a0
        /*035c*/ 	.word	0x000000ff
        /*0360*/ 	.word	0x00000078
        /*0364*/ 	.short	0x0101
        /*0366*/ 	.byte	0x04
	.zero		1


	//   ....[38]....
        /*0368*/ 	.word	0x000019c0
        /*036c*/ 	.word	0x000000ff
        /*0370*/ 	.word	0x00000018
        /*0374*/ 	.short	0x010a
        /*0376*/ 	.byte	0x08
	.zero		1


	//   ....[39]....
        /*0378*/ 	.word	0x00001a40
        /*037c*/ 	.word	0x000000ff
        /*0380*/ 	.word	0x00000018
        /*0384*/ 	.short	0x010a
        /*0386*/ 	.byte	0x11
	.zero		1


	//   ....[40]....
        /*0388*/ 	.word	0x00001b90
        /*038c*/ 	.word	0x000000ff
        /*0390*/ 	.word	0x00000018
        /*0394*/ 	.short	0x010a
        /*0396*/ 	.byte	0x08
	.zero		1


	//   ....[41]....
        /*0398*/ 	.word	0x00001cd0
        /*039c*/ 	.word	0x00000002
        /*03a0*/ 	.word	0x00000080
        /*03a4*/ 	.short	0x010a
        /*03a6*/ 	.byte	0xff
	.zero		1


	//   ....[42]....
        /*03a8*/ 	.word	0x00001d90
        /*03ac*/ 	.word	0x00000002
        /*03b0*/ 	.word	0x00000000
        /*03b4*/ 	.short	0x0101
        /*03b6*/ 	.byte	0xff
	.zero		1


	//   ....[43]....
        /*03b8*/ 	.word	0x000022f0
        /*03bc*/ 	.word	0x000000ff
        /*03c0*/ 	.word	0x00000000
        /*03c4*/ 	.short	0x010a
        /*03c6*/ 	.byte	0x05
	.zero		1


	//   ....[44]....
        /*03c8*/ 	.word	0x00002380
        /*03cc*/ 	.word	0x000000ff
        /*03d0*/ 	.word	0x00000000
        /*03d4*/ 	.short	0x010a
        /*03d6*/ 	.byte	0x05
	.zero		1


	//   ....[45]....
        /*03d8*/ 	.word	0x00002420
        /*03dc*/ 	.word	0x00000000
        /*03e0*/ 	.word	0x00000000
        /*03e4*/ 	.short	0x010a
        /*03e6*/ 	.byte	0xff
	.zero		1


	//   ....[46]....
        /*03e8*/ 	.word	0x00002540
        /*03ec*/ 	.word	0x00000000
        /*03f0*/ 	.word	0x000000e0
        /*03f4*/ 	.short	0x010a
        /*03f6*/ 	.byte	0xff
	.zero		1


	//   ....[47]....
        /*03f8*/ 	.word	0x000025b0
        /*03fc*/ 	.word	0x00000000
        /*0400*/ 	.word	0x00000000
        /*0404*/ 	.short	0x0101
        /*0406*/ 	.byte	0xff
	.zero		1


	//   ....[48]....
        /*0408*/ 	.word	0x000025d0
        /*040c*/ 	.word	0x000000ff
        /*0410*/ 	.word	0x00000090
        /*0414*/ 	.short	0x010a
        /*0416*/ 	.byte	0x05
	.zero		1


	//   ....[49]....
        /*0418*/ 	.word	0x000026f0
        /*041c*/ 	.word	0x00000000
        /*0420*/ 	.word	0x00000080
        /*0424*/ 	.short	0x010a
        /*0426*/ 	.byte	0xff
	.zero		1


	//   ....[50]....
        /*0428*/ 	.word	0x000027f0
        /*042c*/ 	.word	0x00000000
        /*0430*/ 	.word	0x00000000
        /*0434*/ 	.short	0x0101
        /*0436*/ 	.byte	0xff
	.zero		1


	//   ....[51]....
        /*0438*/ 	.word	0x00002880
        /*043c*/ 	.word	0x000000ff
        /*0440*/ 	.word	0x00000090
        /*0444*/ 	.short	0x0106
        /*0446*/ 	.byte	0x05
	.zero		1


	//   ....[52]....
        /*0448*/ 	.word	0x000028a0
        /*044c*/ 	.word	0x000000ff
        /*0450*/ 	.word	0x00000090
        /*0454*/ 	.short	0x010a
        /*0456*/ 	.byte	0x05
	.zero		1


	//   ....[53]....
        /*0458*/ 	.word	0x00002930
        /*045c*/ 	.word	0x000000ff
        /*0460*/ 	.word	0x00000090
        /*0464*/ 	.short	0x0106
        /*0466*/ 	.byte	0x04
	.zero		1


	//   ....[54]....
        /*0468*/ 	.word	0x00002970
        /*046c*/ 	.word	0x00000000
        /*0470*/ 	.word	0x00000090
        /*0474*/ 	.short	0x010a
        /*0476*/ 	.byte	0xff
	.zero		1


	//   ....[55]....
        /*0478*/ 	.word	0x00002eb0
        /*047c*/ 	.word	0x00000000
        /*0480*/ 	.word	0x00000080
        /*0484*/ 	.short	0x010a
        /*0486*/ 	.byte	0xff
	.zero		1


	//   ....[56]....
        /*0488*/ 	.word	0x00002fb0
        /*048c*/ 	.word	0x00000003
        /*0490*/ 	.word	0x00000000
        /*0494*/ 	.short	0x0101
        /*0496*/ 	.byte	0xff
	.zero		1


	//   ....[57]....
        /*0498*/ 	.word	0x00002fc0
        /*049c*/ 	.word	0x000000ff
        /*04a0*/ 	.word	0x00000000
        /*04a4*/ 	.short	0x010a
        /*04a6*/ 	.byte	0x06
	.zero		1


	//   ....[58]....
        /*04a8*/ 	.word	0x00003040
        /*04ac*/ 	.word	0x000000ff
        /*04b0*/ 	.word	0x000000c0
        /*04b4*/ 	.short	0x010a
        /*04b6*/ 	.byte	0x07
	.zero		1


	//   ....[59]....
        /*04b8*/ 	.word	0x00003120
        /*04bc*/ 	.word	0x000000ff
        /*04c0*/ 	.word	0x00000000
        /*04c4*/ 	.short	0x010a
        /*04c6*/ 	.byte	0x06
	.zero		1


	//   ....[60]....
        /*04c8*/ 	.word	0x00003250
        /*04cc*/ 	.word	0x000000ff
        /*04d0*/ 	.word	0x00000000
        /*04d4*/ 	.short	0x010a
        /*04d6*/ 	.byte	0x1a
	.zero		1


	//   ....[61]....
        /*04d8*/ 	.word	0x000034f0
        /*04dc*/ 	.word	0x000000ff
        /*04e0*/ 	.word	0x00000000
        /*04e4*/ 	.short	0x010a
        /*04e6*/ 	.byte	0x06
	.zero		1


	//   ....[62]....
        /*04e8*/ 	.word	0x00003580
        /*04ec*/ 	.word	0x000000ff
        /*04f0*/ 	.word	0x00000000
        /*04f4*/ 	.short	0x010a
        /*04f6*/ 	.byte	0x06
	.zero		1


	//   ....[63]....
        /*04f8*/ 	.word	0x00003610
        /*04fc*/ 	.word	0x000000ff
        /*0500*/ 	.word	0x00000000
        /*0504*/ 	.short	0x010a
        /*0506*/ 	.byte	0x06
	.zero		1


	//   ....[64]....
        /*0508*/ 	.word	0x000036a0
        /*050c*/ 	.word	0x000000ff
        /*0510*/ 	.word	0x00000000
        /*0514*/ 	.short	0x010a
        /*0516*/ 	.byte	0x07
	.zero		1


	//   ....[65]....
        /*0518*/ 	.word	0x00003b20
        /*051c*/ 	.word	0x00000000
        /*0520*/ 	.word	0x00000080
        /*0524*/ 	.short	0x010a
        /*0526*/ 	.byte	0xff
	.zero		1


	//   ....[66]....
        /*0528*/ 	.word	0x00003be0
        /*052c*/ 	.word	0x00000000
        /*0530*/ 	.word	0x00000000
        /*0534*/ 	.short	0x0101
        /*0536*/ 	.byte	0xff
	.zero		1


	//   ....[67]....
        /*0538*/ 	.word	0x00003f00
        /*053c*/ 	.word	0x000000ff
        /*0540*/ 	.word	0x00000078
        /*0544*/ 	.short	0x010a
        /*0546*/ 	.byte	0x07
	.zero		1


	//   ....[68]....
        /*0548*/ 	.word	0x000040f0
        /*054c*/ 	.word	0x000000ff
        /*0550*/ 	.word	0x00000050
        /*0554*/ 	.short	0x010a
        /*0556*/ 	.byte	0x07
	.zero		1


	//   ....[69]....
        /*0558*/ 	.word	0x00004260
        /*055c*/ 	.word	0x000000ff
        /*0560*/ 	.word	0x00000030
        /*0564*/ 	.short	0x010b
        /*0566*/ 	.byte	0x07
	.zero		1


	//   ....[70]....
        /*0568*/ 	.word	0x00004270
        /*056c*/ 	.word	0x000000ff
        /*0570*/ 	.word	0x00000000
        /*0574*/ 	.short	0x0101
        /*0576*/ 	.byte	0x08
	.zero		1


	//   ....[71]....
        /*0578*/ 	.word	0x00004280
        /*057c*/ 	.word	0x000000ff
        /*0580*/ 	.word	0x00000058
        /*0584*/ 	.short	0x010a
        /*0586*/ 	.byte	0x07
	.zero		1


	//   ....[72]....
        /*0588*/ 	.word	0x000043d0
        /*058c*/ 	.word	0x000000ff
        /*0590*/ 	.word	0x00000038
        /*0594*/ 	.short	0x010b
        /*0596*/ 	.byte	0x07
	.zero		1


	//   ....[73]....
        /*0598*/ 	.word	0x000043e0
        /*059c*/ 	.word	0x000000ff
        /*05a0*/ 	.word	0x00000000
        /*05a4*/ 	.short	0x0101
        /*05a6*/ 	.byte	0x08
	.zero		1


	//   ....[74]....
        /*05a8*/ 	.word	0x000043f0
        /*05ac*/ 	.word	0x000000ff
        /*05b0*/ 	.word	0x00000060
        /*05b4*/ 	.short	0x010a
        /*05b6*/ 	.byte	0x07
	.zero		1


	//   ....[75]....
        /*05b8*/ 	.word	0x00004570
        /*05bc*/ 	.word	0x000000ff
        /*05c0*/ 	.word	0x00000040
        /*05c4*/ 	.short	0x010b
        /*05c6*/ 	.byte	0x07
	.zero		1


	//   ....[76]....
        /*05c8*/ 	.word	0x000045b0
        /*05cc*/ 	.word	0x000000ff
        /*05d0*/ 	.word	0x00000000
        /*05d4*/ 	.short	0x0101
        /*05d6*/ 	.byte	0x08
	.zero		1


	//   ....[77]....
        /*05d8*/ 	.word	0x000045f0
        /*05dc*/ 	.word	0x000000ff
        /*05e0*/ 	.word	0x00000068
        /*05e4*/ 	.short	0x010a
        /*05e6*/ 	.byte	0x07
	.zero		1


	//   ....[78]....
        /*05e8*/ 	.word	0x00004830
        /*05ec*/ 	.word	0x000000ff
        /*05f0*/ 	.word	0x00000048
        /*05f4*/ 	.short	0x010b
        /*05f6*/ 	.byte	0x07
	.zero		1


	//   ....[79]....
        /*05f8*/ 	.word	0x00004850
        /*05fc*/ 	.word	0x000000ff
        /*0600*/ 	.word	0x00000000
        /*0604*/ 	.short	0x0101
        /*0606*/ 	.byte	0x0d
	.zero		1


	//   ....[80]....
        /*0608*/ 	.word	0x00004880
        /*060c*/ 	.word	0x000000ff
        /*0610*/ 	.word	0x00000050
        /*0614*/ 	.short	0x010a
        /*0616*/ 	.byte	0x07
	.zero		1


	//   ....[81]....
        /*0618*/ 	.word	0x000048a0
        /*061c*/ 	.word	0x000000ff
        /*0620*/ 	.word	0x00000058
        /*0624*/ 	.short	0x010a
        /*0626*/ 	.byte	0x07
	.zero		1


	//   ....[82]....
        /*0628*/ 	.word	0x000048c0
        /*062c*/ 	.word	0x000000ff
        /*0630*/ 	.word	0x00000060
        /*0634*/ 	.short	0x010a
        /*0636*/ 	.byte	0x07
	.zero		1


	//   ....[83]....
        /*0638*/ 	.word	0x00004900
        /*063c*/ 	.word	0x00000000
        /*0640*/ 	.word	0x00000068
        /*0644*/ 	.short	0x010a
        /*0646*/ 	.byte	0xff
	.zero		1


	//   ....[84]....
        /*0648*/ 	.word	0x00004c40
        /*064c*/ 	.word	0x00000000
        /*0650*/ 	.word	0x00000080
        /*0654*/ 	.short	0x010a
        /*0656*/ 	.byte	0xff
	.zero		1


	//   ....[85]....
        /*0658*/ 	.word	0x00004d50
        /*065c*/ 	.word	0x00000000
        /*0660*/ 	.word	0x00000000
        /*0664*/ 	.short	0x0101
        /*0666*/ 	.byte	0xff
	.zero		1


	//   ....[86]....
        /*0668*/ 	.word	0x00005770
        /*066c*/ 	.word	0x00000002
        /*0670*/ 	.word	0x00000030
        /*0674*/ 	.short	0x010a
        /*0676*/ 	.byte	0xff
	.zero		1


	//   ....[87]....
        /*0678*/ 	.word	0x000057b0
        /*067c*/ 	.word	0x00000071
        /*0680*/ 	.word	0x000000a0
        /*0684*/ 	.short	0x010a
        /*0686*/ 	.byte	0xff
	.zero		1


	//   ....[88]....
        /*0688*/ 	.word	0x000058f0
        /*068c*/ 	.word	0x00000002
        /*0690*/ 	.word	0x00000030
        /*0694*/ 	.short	0x010a
        /*0696*/ 	.byte	0xff
	.zero		1


	//   ....[89]....
        /*0698*/ 	.word	0x00005a10
        /*069c*/ 	.word	0x00000000
        /*06a0*/ 	.word	0x00000000
        /*06a4*/ 	.short	0x0101
        /*06a6*/ 	.byte	0xff
	.zero		1


	//   ....[90]....
        /*06a8*/ 	.word	0x00005a90
        /*06ac*/ 	.word	0x00000071
        /*06b0*/ 	.word	0x000000a0
        /*06b4*/ 	.short	0x010a
        /*06b6*/ 	.byte	0xff
	.zero		1


	//   ....[91]....
        /*06b8*/ 	.word	0x000065e0
        /*06bc*/ 	.word	0x00000000
        /*06c0*/ 	.word	0x00000030
        /*06c4*/ 	.short	0x010a
        /*06c6*/ 	.byte	0xff
	.zero		1


	//   ....[92]....
        /*06c8*/ 	.word	0x000066a0
        /*06cc*/ 	.word	0x00000000
        /*06d0*/ 	.word	0x00000030
        /*06d4*/ 	.short	0x010a
        /*06d6*/ 	.byte	0xff
	.zero		1


	//   ....[93]....
        /*06d8*/ 	.word	0x000067d0
        /*06dc*/ 	.word	0x00000000
        /*06e0*/ 	.word	0x00000000
        /*06e4*/ 	.short	0x0101
        /*06e6*/ 	.byte	0xff
	.zero		1


	//   ....[94]....
        /*06e8*/ 	.word	0x00007340
        /*06ec*/ 	.word	0x00000000
        /*06f0*/ 	.word	0x00000030
        /*06f4*/ 	.short	0x010a
        /*06f6*/ 	.byte	0xff
	.zero		1


	//   ....[95]....
        /*06f8*/ 	.word	0x00007400
        /*06fc*/ 	.word	0x00000000
        /*0700*/ 	.word	0x00000030
        /*0704*/ 	.short	0x010a
        /*0706*/ 	.byte	0xff
	.zero		1


	//   ....[96]....
        /*0708*/ 	.word	0x00007530
        /*070c*/ 	.word	0x00000000
        /*0710*/ 	.word	0x00000000
        /*0714*/ 	.short	0x0101
        /*0716*/ 	.byte	0xff
	.zero		1


	//   ....[97]....
        /*0718*/ 	.word	0x000080d0
        /*071c*/ 	.word	0x00000000
        /*0720*/ 	.word	0x00000030
        /*0724*/ 	.short	0x010a
        /*0726*/ 	.byte	0xff
	.zero		1


	//   ....[98]....
        /*0728*/ 	.word	0x00008190
        /*072c*/ 	.word	0x00000000
        /*0730*/ 	.word	0x00000030
        /*0734*/ 	.short	0x010a
        /*0736*/ 	.byte	0xff
	.zero		1


	//   ....[99]....
        /*0738*/ 	.word	0x000082c0
        /*073c*/ 	.word	0x00000000
        /*0740*/ 	.word	0x00000000
        /*0744*/ 	.short	0x0101
        /*0746*/ 	.byte	0xff
	.zero		1


	//   ....[100]....
        /*0748*/ 	.word	0x00008700
        /*074c*/ 	.word	0x000000ff
        /*0750*/ 	.word	0x00000000
        /*0754*/ 	.short	0x0101
        /*0756*/ 	.byte	0x05
	.zero		1


	//   ....[101]....
        /*0758*/ 	.word	0x00008f40
        /*075c*/ 	.word	0x00000002
        /*0760*/ 	.word	0x000000f0
        /*0764*/ 	.short	0x010a
        /*0766*/ 	.byte	0xff
	.zero		1


	//   ....[102]....
        /*0768*/ 	.word	0x00008fa0
        /*076c*/ 	.word	0x00000002
        /*0770*/ 	.word	0x00000018
        /*0774*/ 	.short	0x010a
        /*0776*/ 	.byte	0xff
	.zero		1


	//   ....[103]....
        /*0778*/ 	.word	0x00009000
        /*077c*/ 	.word	0x00000002
        /*0780*/ 	.word	0x00000018
        /*0784*/ 	.short	0x010a
        /*0786*/ 	.byte	0xff
	.zero		1


	//   ....[104]....
        /*0788*/ 	.word	0x00009050
        /*078c*/ 	.word	0x00000002
        /*0790*/ 	.word	0x00000080
        /*0794*/ 	.short	0x010a
        /*0796*/ 	.byte	0xff
	.zero		1


	//   ....[105]....
        /*0798*/ 	.word	0x000090b0
        /*079c*/ 	.word	0x00000000
        /*07a0*/ 	.word	0x00000000
        /*07a4*/ 	.short	0x010a
        /*07a6*/ 	.byte	0xff
	.zero		1


	//   ....[106]....
        /*07a8*/ 	.word	0x00009110
        /*07ac*/ 	.word	0x00000000
        /*07b0*/ 	.word	0x00000000
        /*07b4*/ 	.short	0x010a
        /*07b6*/ 	.byte	0xff
	.zero		1


	//   ....[107]....
        /*07b8*/ 	.word	0x00009160
        /*07bc*/ 	.word	0x00000000
        /*07c0*/ 	.word	0x000000e0
        /*07c4*/ 	.short	0x010a
        /*07c6*/ 	.byte	0xff
	.zero		1


	//   ....[108]....
        /*07c8*/ 	.word	0x000091c0
        /*07cc*/ 	.word	0x00000000
        /*07d0*/ 	.word	0x00000090
        /*07d4*/ 	.short	0x010a
        /*07d6*/ 	.byte	0xff
	.zero		1


	//   ....[109]....
        /*07d8*/ 	.word	0x00009210
        /*07dc*/ 	.word	0x00000000
        /*07e0*/ 	.word	0x00000080
        /*07e4*/ 	.short	0x010a
        /*07e6*/ 	.byte	0xff
	.zero		1


	//   ....[110]....
        /*07e8*/ 	.word	0x00009270
        /*07ec*/ 	.word	0x00000000
        /*07f0*/ 	.word	0x00000090
        /*07f4*/ 	.short	0x010a
        /*07f6*/ 	.byte	0xff
	.zero		1


	//   ....[111]....
        /*07f8*/ 	.word	0x000092c0
        /*07fc*/ 	.word	0x00000000
        /*0800*/ 	.word	0x00000080
        /*0804*/ 	.short	0x010a
        /*0806*/ 	.byte	0xff
	.zero		1


	//   ....[112]....
        /*0808*/ 	.word	0x00009320
        /*080c*/ 	.word	0x00000002
        /*0810*/ 	.word	0x000000c0
        /*0814*/ 	.short	0x010a
        /*0816*/ 	.byte	0xff
	.zero		1


	//   ....[113]....
        /*0818*/ 	.word	0x00009380
        /*081c*/ 	.word	0x00000000
        /*0820*/ 	.word	0x00000000
        /*0824*/ 	.short	0x010a
        /*0826*/ 	.byte	0xff
	.zero		1


	//   ....[114]....
        /*0828*/ 	.word	0x000093e0
        /*082c*/ 	.word	0x00000000
        /*0830*/ 	.word	0x00000000
        /*0834*/ 	.short	0x010a
        /*0836*/ 	.byte	0xff
	.zero		1


	//   ....[115]....
        /*0838*/ 	.word	0x00009440
        /*083c*/ 	.word	0x00000000
        /*0840*/ 	.word	0x00000000
        /*0844*/ 	.short	0x010a
        /*0846*/ 	.byte	0xff
	.zero		1


	//   ....[116]....
        /*0848*/ 	.word	0x000094a0
        /*084c*/ 	.word	0x00000000
        /*0850*/ 	.word	0x00000000
        /*0854*/ 	.short	0x010a
        /*0856*/ 	.byte	0xff
	.zero		1


	//   ....[117]....
        /*0858*/ 	.word	0x00009500
        /*085c*/ 	.word	0x00000000
        /*0860*/ 	.word	0x00000000
        /*0864*/ 	.short	0x010a
        /*0866*/ 	.byte	0xff
	.zero		1


	//   ....[118]....
        /*0868*/ 	.word	0x00009550
        /*086c*/ 	.word	0x00000000
        /*0870*/ 	.word	0x00000080
        /*0874*/ 	.short	0x010a
        /*0876*/ 	.byte	0xff
	.zero		1


	//   ....[119]....
        /*0878*/ 	.word	0x000095b0
        /*087c*/ 	.word	0x00000000
        /*0880*/ 	.word	0x00000078
        /*0884*/ 	.short	0x010a
        /*0886*/ 	.byte	0xff
	.zero		1


	//   ....[120]....
        /*0888*/ 	.word	0x00009610
        /*088c*/ 	.word	0x00000000
        /*0890*/ 	.word	0x00000050
        /*0894*/ 	.short	0x010a
        /*0896*/ 	.byte	0xff
	.zero		1


	//   ....[121]....
        /*0898*/ 	.word	0x00009670
        /*089c*/ 	.word	0x00000000
        /*08a0*/ 	.word	0x00000058
        /*08a4*/ 	.short	0x010a
        /*08a6*/ 	.byte	0xff
	.zero		1


	//   ....[122]....
        /*08a8*/ 	.word	0x000096d0
        /*08ac*/ 	.word	0x00000000
        /*08b0*/ 	.word	0x00000060
        /*08b4*/ 	.short	0x010a
        /*08b6*/ 	.byte	0xff
	.zero		1


	//   ....[123]....
        /*08b8*/ 	.word	0x00009730
        /*08bc*/ 	.word	0x00000000
        /*08c0*/ 	.word	0x00000068
        /*08c4*/ 	.short	0x010a
        /*08c6*/ 	.byte	0xff
	.zero		1


	//   ....[124]....
        /*08c8*/ 	.word	0x00009790
        /*08cc*/ 	.word	0x00000000
        /*08d0*/ 	.word	0x00000050
        /*08d4*/ 	.short	0x010a
        /*08d6*/ 	.byte	0xff
	.zero		1


	//   ....[125]....
        /*08d8*/ 	.word	0x000097f0
        /*08dc*/ 	.word	0x00000000
        /*08e0*/ 	.word	0x00000058
        /*08e4*/ 	.short	0x010a
        /*08e6*/ 	.byte	0xff
	.zero		1


	//   ....[126]....
        /*08e8*/ 	.word	0x00009850
        /*08ec*/ 	.word	0x00000000
        /*08f0*/ 	.word	0x00000060
        /*08f4*/ 	.short	0x010a
        /*08f6*/ 	.byte	0xff
	.zero		1


	//   ....[127]....
        /*08f8*/ 	.word	0x000098a0
        /*08fc*/ 	.word	0x00000000
        /*0900*/ 	.word	0x00000080
        /*0904*/ 	.short	0x010a
        /*0906*/ 	.byte	0xff
	.zero		1


	//   ....[128]....
        /*0908*/ 	.word	0x000098f0
        /*090c*/ 	.word	0x00000002
        /*0910*/ 	.word	0x00000030
        /*0914*/ 	.short	0x010a
        /*0916*/ 	.byte	0xff
	.zero		1


	//   ....[129]....
        /*0918*/ 	.word	0x00009940
        /*091c*/ 	.word	0x00000071
        /*0920*/ 	.word	0x000000a0
        /*0924*/ 	.short	0x010a
        /*0926*/ 	.byte	0xff
	.zero		1


	//   ....[130]....
        /*0928*/ 	.word	0x00009990
        /*092c*/ 	.word	0x00000000
        /*0930*/ 	.word	0x00000030
        /*0934*/ 	.short	0x010a
        /*0936*/ 	.byte	0xff
	.zero		1


	//   ....[131]....
        /*0938*/ 	.word	0x000099e0
        /*093c*/ 	.word	0x00000000
        /*0940*/ 	.word	0x00000030
        /*0944*/ 	.short	0x010a
        /*0946*/ 	.byte	0xff
	.zero		1


	//   ....[132]....
        /*0948*/ 	.word	0x00009a30
        /*094c*/ 	.word	0x00000000
        /*0950*/ 	.word	0x00000030
        /*0954*/ 	.short	0x010a
        /*0956*/ 	.byte	0xff
	.zero		1


	//----- nvinfo : EIATTR_NUM_MBARRIERS
	.align		4
.L_48:
        /*0958*/ 	.byte	0x03, 0x38
        /*095a*/ 	.short	0x0020


	//----- nvinfo : EIATTR_EXIT_INSTR_OFFSETS
	.align		4
        /*095c*/ 	.byte	0x04, 0x1c
        /*095e*/ 	.short	(.L_50 - .L_49)


	//   ....[0]....
.L_49:
        /*0960*/ 	.word	0x00002450


	//   ....[1]....
        /*0964*/ 	.word	0x00002940


	//   ....[2]....
        /*0968*/ 	.word	0x000029a0


	//   ....[3]....
        /*096c*/ 	.word	0x00003900


	//   ....[4]....
        /*0970*/ 	.word	0x00004930


	//   ....[5]....
        /*0974*/ 	.word	0x00004970


	//   ....[6]....
        /*0978*/ 	.word	0x00008f30


	//----- nvinfo : EIATTR_MAX_THREADS
	.align		4
.L_50:
        /*097c*/ 	.byte	0x04, 0x05
        /*097e*/ 	.short	(.L_52 - .L_51)
.L_51:
        /*0980*/ 	.word	0x00000100
        /*0984*/ 	.word	0x00000001
        /*0988*/ 	.word	0x00000001


	//----- nvinfo : EIATTR_CRS_STACK_SIZE
	.align		4
.L_52:
        /*098c*/ 	.byte	0x04, 0x1e
        /*098e*/ 	.short	(.L_54 - .L_53)
.L_53:
        /*0990*/ 	.word	0x00000000


	//----- nvinfo : EIATTR_CBANK_PARAM_SIZE
	.align		4
.L_54:
        /*0994*/ 	.byte	0x03, 0x19
        /*0996*/ 	.short	0x0800


	//----- nvinfo : EIATTR_PARAM_CBANK
	.align		4
        /*0998*/ 	.byte	0x04, 0x0a
        /*099a*/ 	.short	(.L_56 - .L_55)
	.align		4
.L_55:
        /*099c*/ 	.word	index@(.nv.constant0._ZN7cutlass13device_kernelINS_4gemm6kernel13GemmUniversalIN4cute5tupleIJiiiiEEENS1_10collective13CollectiveMmaINS1_35MainloopSm100TmaUmmaWarpSpecializedILi3ELi2ELi4ENS5_IJNS4_1CILi1EEESB_SB_EEEEENS5_IJNSA_ILi64EEENSA_ILi256EEENSA_ILi128EEEEEENS_12float_e5m2_tENS5_IJlSB_lEEESI_SJ_NS4_8TiledMMAINS4_8MMA_AtomIJNS4_10MMA_TraitsINS4_19SM100_MMA_F8F6F4_SSEJSI_SI_fSE_SF_NS4_17integral_constantINS4_4UMMA5MajorELSQ_0EEESR_NSO_INSP_7ScaleInELSS_0EEEST_EEEEEENS4_6LayoutISC_NS5_IJNSA_ILi0EEESX_SX_EEEEENS5_IJNS4_10UnderscoreES10_S10_EEEEENS4_13SM90_TMA_LOADENS4_14ComposedLayoutINS4_7SwizzleILi3ELi4ELi3EEENS4_18smem_ptr_flag_bitsILi8EEENSW_INS5_IJNSA_ILi8EEESG_EEENS5_IJSG_SB_EEEEEEEvNS4_8identityES13_S1D_vS1E_EENS_8epilogue10collective18CollectiveEpilogueINS1G_23Sm100TmaWarpSpecializedILi4ELi2ELi32ELb0ELb0EEEJSH_NS5_IJNSW_ISE_SB_EES1L_EEESI_SJ_SI_SJ_NS1G_6fusion15FusionCallbacksIS1K_NS1N_17LinearCombinationISI_fSI_fLNS_15FloatRoundStyleE2EEESH_S1M_JEEENS4_5SM1004TMEM4LOAD26SM100_TMEM_LOAD_16dp32b32xES13_NS14_INS15_ILi2ELi4ELi3EEES18_NSW_INS5_IJS19_SE_EEENS5_IJSE_SB_EEEEEEENS4_39AutoVectorizingCopyWithAssumedAlignmentILi128EEENS4_14SM90_TMA_STOREES21_S23_S23_EEEvvEEEEvNT_6ParamsE)
        /*09a0*/ 	.short	0x0380
        /*09a2*/ 	.short	0x0800


	//----- nvinfo : EIATTR_SW_WAR
	.align		4
.L_56:
        /*09a4*/ 	.byte	0x04, 0x36
        /*09a6*/ 	.short	(.L_58 - .L_57)
.L_57:
        /*09a8*/ 	.word	0x00000008
.L_58:


//--------------------- .nv.callgraph             --------------------------
	.section	.nv.callgraph,"",@"SHT_CUDA_CALLGRAPH"
	.align	4
	.sectionentsize	8
	.align		4
        /*0000*/ 	.word	0x00000000
	.align		4
        /*0004*/ 	.word	0xffffffff
	.align		4
        /*0008*/ 	.word	index@(_ZN7cutlass13device_kernelINS_4gemm6kernel13GemmUniversalIN4cute5tupleIJiiiiEEENS1_10collective13CollectiveMmaINS1_35MainloopSm100TmaUmmaWarpSpecializedILi3ELi2ELi4ENS5_IJNS4_1CILi1EEESB_SB_EEEEENS5_IJNSA_ILi64EEENSA_ILi256EEENSA_ILi128EEEEEENS_12float_e5m2_tENS5_IJlSB_lEEESI_SJ_NS4_8TiledMMAINS4_8MMA_AtomIJNS4_10MMA_TraitsINS4_19SM100_MMA_F8F6F4_SSEJSI_SI_fSE_SF_NS4_17integral_constantINS4_4UMMA5MajorELSQ_0EEESR_NSO_INSP_7ScaleInELSS_0EEEST_EEEEEENS4_6LayoutISC_NS5_IJNSA_ILi0EEESX_SX_EEEEENS5_IJNS4_10UnderscoreES10_S10_EEEEENS4_13SM90_TMA_LOADENS4_14ComposedLayoutINS4_7SwizzleILi3ELi4ELi3EEENS4_18smem_ptr_flag_bitsILi8EEENSW_INS5_IJNSA_ILi8EEESG_EEENS5_IJSG_SB_EEEEEEEvNS4_8identityES13_S1D_vS1E_EENS_8epilogue10collective18CollectiveEpilogueINS1G_23Sm100TmaWarpSpecializedILi4ELi2ELi32ELb0ELb0EEEJSH_NS5_IJNSW_ISE_SB_EES1L_EEESI_SJ_SI_SJ_NS1G_6fusion15FusionCallbacksIS1K_NS1N_17LinearCombinationISI_fSI_fLNS_15FloatRoundStyleE2EEESH_S1M_JEEENS4_5SM1004TMEM4LOAD26SM100_TMEM_LOAD_16dp32b32xES13_NS14_INS15_ILi2ELi4ELi3EEES18_NSW_INS5_IJS19_SE_EEENS5_IJSE_SB_EEEEEEENS4_39AutoVectorizingCopyWithAssumedAlignmentILi128EEENS4_14SM90_TMA_STOREES21_S23_S23_EEEvvEEEEvNT_6ParamsE)
	.align		4
        /*000c*/ 	.word	index@(__assertfail)
	.align		4
        /*0010*/ 	.word	0x00000000
	.align		4
        /*0014*/ 	.word	0xfffffffe
	.align		4
        /*0018*/ 	.word	0x00000000
	.align		4
        /*001c*/ 	.word	0xfffffffd
	.align		4
        /*0020*/ 	.word	0x00000000
	.align		4
        /*0024*/ 	.word	0xfffffffc


//--------------------- .nv.constant4             --------------------------
	.section	.nv.constant4,"a",@progbits
	.align	8
	.align		8
.nv.constant4:
        /*0000*/ 	.dword	__assertfail
	.align		8
        /*0008*/ 	.dword	__unnamed_1
	.align		8
        /*0010*/ 	.dword	__unnamed_2
	.align		8
        /*0018*/ 	.dword	__unnamed_3
	.align		8
        /*0020*/ 	.dword	_ZN40_INTERNAL_89d45e15_4_k_cu_7de73583_314584cuda3std3__45__cpo5beginE
	.align		8
        /*0028*/ 	.dword	_ZN40_INTERNAL_89d45e15_4_k_cu_7de73583_314584cuda3std3__45__cpo3endE
	.align		8
        /*0030*/ 	.dword	_ZN40_INTERNAL_89d45e15_4_k_cu_7de73583_314584cuda3std3__45__cpo6cbeginE
	.align		8
        /*0038*/ 	.dword	_ZN40_INTERNAL_89d45e15_4_k_cu_7de73583_314584cuda3std3__45__cpo4cendE
	.align		8
        /*0040*/ 	.dword	_ZN40_INTERNAL_89d45e15_4_k_cu_7de73583_314584cuda3std3__442_GLOBAL__N__89d45e15_4_k_cu_7de73583_314586ignoreE
	.align		8
        /*0048*/ 	.dword	_ZN40_INTERNAL_89d45e15_4_k_cu_7de73583_314584cuda3std3__419piecewise_constructE
	.align		8
        /*0050*/ 	.dword	_ZN40_INTERNAL_89d45e15_4_k_cu_7de73583_314584cuda3std3__48in_placeE
	.align		8
        /*0058*/ 	.dword	_ZN40_INTERNAL_89d45e15_4_k_cu_7de73583_314584cuda3std6ranges3__45__cpo4swapE
	.align		8
        /*0060*/ 	.dword	_ZN40_INTERNAL_89d45e15_4_k_cu_7de73583_314584cuda3std6ranges3__45__cpo9iter_moveE
	.align		8
        /*0068*/ 	.dword	_ZN40_INTERNAL_89d45e15_4_k_cu_7de73583_314584cute7productE
	.align		8
        /*0070*/ 	.dword	_ZN40_INTERNAL_89d45e15_4_k_cu_7de73583_314584cute1_E
	.align		8
        /*0078*/ 	.dword	$str$25
	.align		8
        /*0080*/ 	.dword	$str$26
	.align		8
        /*0088*/ 	.dword	$str$27
	.align		8
        /*0090*/ 	.dword	$str$28


//--------------------- .text._ZN7cutlass13device_kernelINS_4gemm6kernel13GemmUniversalIN4cute5tupleIJiiiiEEENS1_10collective13CollectiveMmaINS1_35MainloopSm100TmaUmmaWarpSpecializedILi3ELi2ELi4ENS5_IJNS4_1CILi1EEESB_SB_EEEEENS5_IJNSA_ILi64EEENSA_ILi256EEENSA_ILi128EEEEEENS_12float_e5m2_tENS5_IJlSB_lEEESI_SJ_NS4_8TiledMMAINS4_8MMA_AtomIJNS4_10MMA_TraitsINS4_19SM100_MMA_F8F6F4_SSEJSI_SI_fSE_SF_NS4_17integral_constantINS4_4UMMA5MajorELSQ_0EEESR_NSO_INSP_7ScaleInELSS_0EEEST_EEEEEENS4_6LayoutISC_NS5_IJNSA_ILi0EEESX_SX_EEEEENS5_IJNS4_10UnderscoreES10_S10_EEEEENS4_13SM90_TMA_LOADENS4_14ComposedLayoutINS4_7SwizzleILi3ELi4ELi3EEENS4_18smem_ptr_flag_bitsILi8EEENSW_INS5_IJNSA_ILi8EEESG_EEENS5_IJSG_SB_EEEEEEEvNS4_8identityES13_S1D_vS1E_EENS_8epilogue10collective18CollectiveEpilogueINS1G_23Sm100TmaWarpSpecializedILi4ELi2ELi32ELb0ELb0EEEJSH_NS5_IJNSW_ISE_SB_EES1L_EEESI_SJ_SI_SJ_NS1G_6fusion15FusionCallbacksIS1K_NS1N_17LinearCombinationISI_fSI_fLNS_15FloatRoundStyleE2EEESH_S1M_JEEENS4_5SM1004TMEM4LOAD26SM100_TMEM_LOAD_16dp32b32xES13_NS14_INS15_ILi2ELi4ELi3EEES18_NSW_INS5_IJS19_SE_EEENS5_IJSE_SB_EEEEEEENS4_39AutoVectorizingCopyWithAssumedAlignmentILi128EEENS4_14SM90_TMA_STOREES21_S23_S23_EEEvvEEEEvNT_6ParamsE --------------------------
	.section	.text._ZN7cutlass13device_kernelINS_4gemm6kernel13GemmUniversalIN4cute5tupleIJiiiiEEENS1_10collective13CollectiveMmaINS1_35MainloopSm100TmaUmmaWarpSpecializedILi3ELi2ELi4ENS5_IJNS4_1CILi1EEESB_SB_EEEEENS5_IJNSA_ILi64EEENSA_ILi256EEENSA_ILi128EEEEEENS_12float_e5m2_tENS5_IJlSB_lEEESI_SJ_NS4_8TiledMMAINS4_8MMA_AtomIJNS4_10MMA_TraitsINS4_19SM100_MMA_F8F6F4_SSEJSI_SI_fSE_SF_NS4_17integral_constantINS4_4UMMA5MajorELSQ_0EEESR_NSO_INSP_7ScaleInELSS_0EEEST_EEEEEENS4_6LayoutISC_NS5_IJNSA_ILi0EEESX_SX_EEEEENS5_IJNS4_10UnderscoreES10_S10_EEEEENS4_13SM90_TMA_LOADENS4_14ComposedLayoutINS4_7SwizzleILi3ELi4ELi3EEENS4_18smem_ptr_flag_bitsILi8EEENSW_INS5_IJNSA_ILi8EEESG_EEENS5_IJSG_SB_EEEEEEEvNS4_8identityES13_S1D_vS1E_EENS_8epilogue10collective18CollectiveEpilogueINS1G_23Sm100TmaWarpSpecializedILi4ELi2ELi32ELb0ELb0EEEJSH_NS5_IJNSW_ISE_SB_EES1L_EEESI_SJ_SI_SJ_NS1G_6fusion15FusionCallbacksIS1K_NS1N_17LinearCombinationISI_fSI_fLNS_15FloatRoundStyleE2EEESH_S1M_JEEENS4_5SM1004TMEM4LOAD26SM100_TMEM_LOAD_16dp32b32xES13_NS14_INS15_ILi2ELi4ELi3EEES18_NSW_INS5_IJS19_SE_EEENS5_IJSE_SB_EEEEEEENS4_39AutoVectorizingCopyWithAssumedAlignmentILi128EEENS4_14SM90_TMA_STOREES21_S23_S23_EEEvvEEEEvNT_6ParamsE,"ax",@progbits
	.align	128
.text._ZN7cutlass13device_kernelINS_4gemm6kernel13GemmUniversalIN4cute5tupleIJiiiiEEENS1_10collective13CollectiveMmaINS1_35MainloopSm100TmaUmmaWarpSpecializedILi3ELi2ELi4ENS5_IJNS4_1CILi1EEESB_SB_EEEEENS5_IJNSA_ILi64EEENSA_ILi256EEENSA_ILi128EEEEEENS_12float_e5m2_tENS5_IJlSB_lEEESI_SJ_NS4_8TiledMMAINS4_8MMA_AtomIJNS4_10MMA_TraitsINS4_19SM100_MMA_F8F6F4_SSEJSI_SI_fSE_SF_NS4_17integral_constantINS4_4UMMA5MajorELSQ_0EEESR_NSO_INSP_7ScaleInELSS_0EEEST_EEEEEENS4_6LayoutISC_NS5_IJNSA_ILi0EEESX_SX_EEEEENS5_IJNS4_10UnderscoreES10_S10_EEEEENS4_13SM90_TMA_LOADENS4_14ComposedLayoutINS4_7SwizzleILi3ELi4ELi3EEENS4_18smem_ptr_flag_bitsILi8EEENSW_INS5_IJNSA_ILi8EEESG_EEENS5_IJSG_SB_EEEEEEEvNS4_8identityES13_S1D_vS1E_EENS_8epilogue10collective18CollectiveEpilogueINS1G_23Sm100TmaWarpSpecializedILi4ELi2ELi32ELb0ELb0EEEJSH_NS5_IJNSW_ISE_SB_EES1L_EEESI_SJ_SI_SJ_NS1G_6fusion15FusionCallbacksIS1K_NS1N_17LinearCombinationISI_fSI_fLNS_15FloatRoundStyleE2EEESH_S1M_JEEENS4_5SM1004TMEM4LOAD26SM100_TMEM_LOAD_16dp32b32xES13_NS14_INS15_ILi2ELi4ELi3EEES18_NSW_INS5_IJS19_SE_EEENS5_IJSE_SB_EEEEEEENS4_39AutoVectorizingCopyWithAssumedAlignmentILi128EEENS4_14SM90_TMA_STOREES21_S23_S23_EEEvvEEEEvNT_6ParamsE:
        .type           _ZN7cutlass13device_kernelINS_4gemm6kernel13GemmUniversalIN4cute5tupleIJiiiiEEENS1_10collective13CollectiveMmaINS1_35MainloopSm100TmaUmmaWarpSpecializedILi3ELi2ELi4ENS5_IJNS4_1CILi1EEESB_SB_EEEEENS5_IJNSA_ILi64EEENSA_ILi256EEENSA_ILi128EEEEEENS_12float_e5m2_tENS5_IJlSB_lEEESI_SJ_NS4_8TiledMMAINS4_8MMA_AtomIJNS4_10MMA_TraitsINS4_19SM100_MMA_F8F6F4_SSEJSI_SI_fSE_SF_NS4_17integral_constantINS4_4UMMA5MajorELSQ_0EEESR_NSO_INSP_7ScaleInELSS_0EEEST_EEEEEENS4_6LayoutISC_NS5_IJNSA_ILi0EEESX_SX_EEEEENS5_IJNS4_10UnderscoreES10_S10_EEEEENS4_13SM90_TMA_LOADENS4_14ComposedLayoutINS4_7SwizzleILi3ELi4ELi3EEENS4_18smem_ptr_flag_bitsILi8EEENSW_INS5_IJNSA_ILi8EEESG_EEENS5_IJSG_SB_EEEEEEEvNS4_8identityES13_S1D_vS1E_EENS_8epilogue10collective18CollectiveEpilogueINS1G_23Sm100TmaWarpSpecializedILi4ELi2ELi32ELb0ELb0EEEJSH_NS5_IJNSW_ISE_SB_EES1L_EEESI_SJ_SI_SJ_NS1G_6fusion15FusionCallbacksIS1K_NS1N_17LinearCombinationISI_fSI_fLNS_15FloatRoundStyleE2EEESH_S1M_JEEENS4_5SM1004TMEM4LOAD26SM100_TMEM_LOAD_16dp32b32xES13_NS14_INS15_ILi2ELi4ELi3EEES18_NSW_INS5_IJS19_SE_EEENS5_IJSE_SB_EEEEEEENS4_39AutoVectorizingCopyWithAssumedAlignmentILi128EEENS4_14SM90_TMA_STOREES21_S23_S23_EEEvvEEEEvNT_6ParamsE,@function
        .size           _ZN7cutlass13device_kernelINS_4gemm6kernel13GemmUniversalIN4cute5tupleIJiiiiEEENS1_10collective13CollectiveMmaINS1_35MainloopSm100TmaUmmaWarpSpecializedILi3ELi2ELi4ENS5_IJNS4_1CILi1EEESB_SB_EEEEENS5_IJNSA_ILi64EEENSA_ILi256EEENSA_ILi128EEEEEENS_12float_e5m2_tENS5_IJlSB_lEEESI_SJ_NS4_8TiledMMAINS4_8MMA_AtomIJNS4_10MMA_TraitsINS4_19SM100_MMA_F8F6F4_SSEJSI_SI_fSE_SF_NS4_17integral_constantINS4_4UMMA5MajorELSQ_0EEESR_NSO_INSP_7ScaleInELSS_0EEEST_EEEEEENS4_6LayoutISC_NS5_IJNSA_ILi0EEESX_SX_EEEEENS5_IJNS4_10UnderscoreES10_S10_EEEEENS4_13SM90_TMA_LOADENS4_14ComposedLayoutINS4_7SwizzleILi3ELi4ELi3EEENS4_18smem_ptr_flag_bitsILi8EEENSW_INS5_IJNSA_ILi8EEESG_EEENS5_IJSG_SB_EEEEEEEvNS4_8identityES13_S1D_vS1E_EENS_8epilogue10collective18CollectiveEpilogueINS1G_23Sm100TmaWarpSpecializedILi4ELi2ELi32ELb0ELb0EEEJSH_NS5_IJNSW_ISE_SB_EES1L_EEESI_SJ_SI_SJ_NS1G_6fusion15FusionCallbacksIS1K_NS1N_17LinearCombinationISI_fSI_fLNS_15FloatRoundStyleE2EEESH_S1M_JEEENS4_5SM1004TMEM4LOAD26SM100_TMEM_LOAD_16dp32b32xES13_NS14_INS15_ILi2ELi4ELi3EEES18_NSW_INS5_IJS19_SE_EEENS5_IJSE_SB_EEEEEEENS4_39AutoVectorizingCopyWithAssumedAlignmentILi128EEENS4_14SM90_TMA_STOREES21_S23_S23_EEEvvEEEEvNT_6ParamsE,(.L_x_167 - _ZN7cutlass13device_kernelINS_4gemm6kernel13GemmUniversalIN4cute5tupleIJiiiiEEENS1_10collective13CollectiveMmaINS1_35MainloopSm100TmaUmmaWarpSpecializedILi3ELi2ELi4ENS5_IJNS4_1CILi1EEESB_SB_EEEEENS5_IJNSA_ILi64EEENSA_ILi256EEENSA_ILi128EEEEEENS_12float_e5m2_tENS5_IJlSB_lEEESI_SJ_NS4_8TiledMMAINS4_8MMA_AtomIJNS4_10MMA_TraitsINS4_19SM100_MMA_F8F6F4_SSEJSI_SI_fSE_SF_NS4_17integral_constantINS4_4UMMA5MajorELSQ_0EEESR_NSO_INSP_7ScaleInELSS_0EEEST_EEEEEENS4_6LayoutISC_NS5_IJNSA_ILi0EEESX_SX_EEEEENS5_IJNS4_10UnderscoreES10_S10_EEEEENS4_13SM90_TMA_LOADENS4_14ComposedLayoutINS4_7SwizzleILi3ELi4ELi3EEENS4_18smem_ptr_flag_bitsILi8EEENSW_INS5_IJNSA_ILi8EEESG_EEENS5_IJSG_SB_EEEEEEEvNS4_8identityES13_S1D_vS1E_EENS_8epilogue10collective18CollectiveEpilogueINS1G_23Sm100TmaWarpSpecializedILi4ELi2ELi32ELb0ELb0EEEJSH_NS5_IJNSW_ISE_SB_EES1L_EEESI_SJ_SI_SJ_NS1G_6fusion15FusionCallbacksIS1K_NS1N_17LinearCombinationISI_fSI_fLNS_15FloatRoundStyleE2EEESH_S1M_JEEENS4_5SM1004TMEM4LOAD26SM100_TMEM_LOAD_16dp32b32xES13_NS14_INS15_ILi2ELi4ELi3EEES18_NSW_INS5_IJS19_SE_EEENS5_IJSE_SB_EEEEEEENS4_39AutoVectorizingCopyWithAssumedAlignmentILi128EEENS4_14SM90_TMA_STOREES21_S23_S23_EEEvvEEEEvNT_6ParamsE)
        .other          _ZN7cutlass13device_kernelINS_4gemm6kernel13GemmUniversalIN4cute5tupleIJiiiiEEENS1_10collective13CollectiveMmaINS1_35MainloopSm100TmaUmmaWarpSpecializedILi3ELi2ELi4ENS5_IJNS4_1CILi1EEESB_SB_EEEEENS5_IJNSA_ILi64EEENSA_ILi256EEENSA_ILi128EEEEEENS_12float_e5m2_tENS5_IJlSB_lEEESI_SJ_NS4_8TiledMMAINS4_8MMA_AtomIJNS4_10MMA_TraitsINS4_19SM100_MMA_F8F6F4_SSEJSI_SI_fSE_SF_NS4_17integral_constantINS4_4UMMA5MajorELSQ_0EEESR_NSO_INSP_7ScaleInELSS_0EEEST_EEEEEENS4_6LayoutISC_NS5_IJNSA_ILi0EEESX_SX_EEEEENS5_IJNS4_10UnderscoreES10_S10_EEEEENS4_13SM90_TMA_LOADENS4_14ComposedLayoutINS4_7SwizzleILi3ELi4ELi3EEENS4_18smem_ptr_flag_bitsILi8EEENSW_INS5_IJNSA_ILi8EEESG_EEENS5_IJSG_SB_EEEEEEEvNS4_8identityES13_S1D_vS1E_EENS_8epilogue10collective18CollectiveEpilogueINS1G_23Sm100TmaWarpSpecializedILi4ELi2ELi32ELb0ELb0EEEJSH_NS5_IJNSW_ISE_SB_EES1L_EEESI_SJ_SI_SJ_NS1G_6fusion15FusionCallbacksIS1K_NS1N_17LinearCombinationISI_fSI_fLNS_15FloatRoundStyleE2EEESH_S1M_JEEENS4_5SM1004TMEM4LOAD26SM100_TMEM_LOAD_16dp32b32xES13_NS14_INS15_ILi2ELi4ELi3EEES18_NSW_INS5_IJS19_SE_EEENS5_IJSE_SB_EEEEEEENS4_39AutoVectorizingCopyWithAssumedAlignmentILi128EEENS4_14SM90_TMA_STOREES21_S23_S23_EEEvvEEEEvNT_6ParamsE,@"STO_CUDA_ENTRY STV_DEFAULT"
_ZN7cutlass13device_kernelINS_4gemm6kernel13GemmUniversalIN4cute5tupleIJiiiiEEENS1_10collective13CollectiveMmaINS1_35MainloopSm100TmaUmmaWarpSpecializedILi3ELi2ELi4ENS5_IJNS4_1CILi1EEESB_SB_EEEEENS5_IJNSA_ILi64EEENSA_ILi256EEENSA_ILi128EEEEEENS_12float_e5m2_tENS5_IJlSB_lEEESI_SJ_NS4_8TiledMMAINS4_8MMA_AtomIJNS4_10MMA_TraitsINS4_19SM100_MMA_F8F6F4_SSEJSI_SI_fSE_SF_NS4_17integral_constantINS4_4UMMA5MajorELSQ_0EEESR_NSO_INSP_7ScaleInELSS_0EEEST_EEEEEENS4_6LayoutISC_NS5_IJNSA_ILi0EEESX_SX_EEEEENS5_IJNS4_10UnderscoreES10_S10_EEEEENS4_13SM90_TMA_LOADENS4_14ComposedLayoutINS4_7SwizzleILi3ELi4ELi3EEENS4_18smem_ptr_flag_bitsILi8EEENSW_INS5_IJNSA_ILi8EEESG_EEENS5_IJSG_SB_EEEEEEEvNS4_8identityES13_S1D_vS1E_EENS_8epilogue10collective18CollectiveEpilogueINS1G_23Sm100TmaWarpSpecializedILi4ELi2ELi32ELb0ELb0EEEJSH_NS5_IJNSW_ISE_SB_EES1L_EEESI_SJ_SI_SJ_NS1G_6fusion15FusionCallbacksIS1K_NS1N_17LinearCombinationISI_fSI_fLNS_15FloatRoundStyleE2EEESH_S1M_JEEENS4_5SM1004TMEM4LOAD26SM100_TMEM_LOAD_16dp32b32xES13_NS14_INS15_ILi2ELi4ELi3EEES18_NSW_INS5_IJS19_SE_EEENS5_IJSE_SB_EEEEEEENS4_39AutoVectorizingCopyWithAssumedAlignmentILi128EEENS4_14SM90_TMA_STOREES21_S23_S23_EEEvvEEEEvNT_6ParamsE:
[----:B------:R-:W1:Y:S01]  /*0000*/  LDC R1, c[0x0][0x37c] ;  /* 0x0000df00ff017b82 */ /* 0x000e620000000800 */
[----:B------:R-:W2:Y:S01]  /*0010*/  S2R R108, SR_TID.X ;  /* 0x00000000006c7919 */ /* 0x000ea20000002100 */
[----:B------:R-:W3:Y:S01]  /*0020*/  LDCU.64 UR4, c[0x0][0x890] ;  /* 0x00011200ff0477ac */ /* 0x000ee20008000a00 */
[----:B------:R-:W-:Y:S02]  /*0030*/  PRMT R96, RZ, 0x7610, R96 ;  /* 0x00007610ff607816 */ /* 0x000fe40000000060 */
[----:B------:R-:W-:Y:S01]  /*0040*/  ELECT P5, URZ, PT ;  /* 0x0000000000ff782f */ /* 0x000fe200038a0000 */
[----:B------:R-:W4:Y:S01]  /*0050*/  LDCU.64 UR46, c[0x0][0x358] ;  /* 0x00006b00ff2e77ac */ /* 0x000f220008000a00 */
[----:B---3--:R-:W-:-:S04]  /*0060*/  UISETP.NE.U32.AND UP0, UPT, UR4, URZ, UPT ;  /* 0x000000ff0400728c */ /* 0x008fc8000bf05070 */
[----:B------:R-:W-:Y:S01]  /*0070*/  UISETP.NE.AND.EX UP0, UPT, UR5, URZ, UPT, UP0 ;  /* 0x000000ff0500728c */ /* 0x000fe2000bf05300 */
[----:B--2---:R-:W-:-:S05]  /*0080*/  SHF.R.U32.HI R101, RZ, 0x5, R108 ;  /* 0x00000005ff657819 */ /* 0x004fca000001166c */
[----:B------:R-:W2:Y:S02]  /*0090*/  SHFL.IDX PT, R0, R101, RZ, 0x1f ;  /* 0x00001fff65007589 */ /* 0x000ea400000e0000 */
[----:B--2---:R-:W-:Y:S01]  /*00a0*/  R2UR UR8, R0 ;  /* 0x00000000000872ca */ /* 0x004fe200000e0000 */
[----:B-1--4-:R-:W-:-:S14]  /*00b0*/  BRA.U UP0, `(.L_x_0) ;  /* 0x00000001002c7547 */ /* 0x012fdc000b800000 */
[----:B------:R-:W1:Y:S02]  /*00c0*/  LDCU.64 UR6, c[0x0][0x888] ;  /* 0x00011100ff0677ac */ /* 0x000e640008000a00 */
[----:B-1----:R-:W-:-:S04]  /*00d0*/  UISETP.NE.U32.AND UP0, UPT, UR6, URZ, UPT ;  /* 0x000000ff0600728c */ /* 0x002fc8000bf05070 */
[----:B------:R-:W-:-:S09]  /*00e0*/  UISETP.NE.AND.EX UP0, UPT, UR7, URZ, UPT, UP0 ;  /* 0x000000ff0700728c */ /* 0x000fd2000bf05300 */
[----:B------:R-:W-:Y:S05]  /*00f0*/  BRA.U !UP0, `(.L_x_1) ;  /* 0x0000000108107547 */ /* 0x000fea000b800000 */
[----:B------:R-:W1:Y:S02]  /*0100*/  LDC.64 R2, c[0x0][0x888] ;  /* 0x00022200ff027b82 */ /* 0x000e640000000a00 */
[----:B-1----:R1:W5:Y:S01]  /*0110*/  LDG.E R49, desc[UR46][R2.64] ;  /* 0x0000002e02317981 */ /* 0x002362000c1e1900 */
[----:B------:R-:W-:Y:S01]  /*0120*/  HFMA2 R96, -RZ, RZ, 0, 5.9604644775390625e-08 ;  /* 0x00000001ff607431 */ /* 0x000fe200000001ff */
[----:B------:R-:W-:Y:S05]  /*0130*/  BRA `(.L_x_0) ;  /* 0x00000000000c7947 */ /* 0x000fea0003800000 */
.L_x_1:
[----:B------:R-:W1:Y:S01]  /*0140*/  LDCU UR6, c[0x0][0x880] ;  /* 0x00011000ff0677ac */ /* 0x000e620008000800 */
[----:B------:R-:W-:Y:S01]  /*0150*/  HFMA2 R96, -RZ, RZ, 0, 5.9604644775390625e-08 ;  /* 0x00000001ff607431 */ /* 0x000fe200000001ff */
[----:B-1----:R-:W-:-:S07]  /*0160*/  MOV R49, UR6 ;  /* 0x0000000600317c02 */ /* 0x002fce0008000f00 */
.L_x_0:
[----:B------:R-:W2:Y:S02]  /*0170*/  LDCU.64 UR6, c[0x0][0x8b0] ;  /* 0x00011600ff0677ac */ /* 0x000ea40008000a00 */
[----:B--2---:R-:W-:-:S04]  /*0180*/  UISETP.NE.U32.AND UP0, UPT, UR6, URZ, UPT ;  /* 0x000000ff0600728c */ /* 0x004fc8000bf05070 */
[----:B------:R-:W-:-:S09]  /*0190*/  UISETP.NE.AND.EX UP0, UPT, UR7, URZ, UPT, UP0 ;  /* 0x000000ff0700728c */ /* 0x000fd2000bf05300 */
[----:B------:R-:W-:Y:S05]  /*01a0*/  BRA.U UP0, `(.L_x_2) ;  /* 0x0000000100247547 */ /* 0x000fea000b800000 */
[----:B------:R-:W2:Y:S02]  /*01b0*/  LDCU.64 UR6, c[0x0][0x8a8] ;  /* 0x00011500ff0677ac */ /* 0x000ea40008000a00 */
[----:B--2---:R-:W-:-:S04]  /*01c0*/  UISETP.NE.U32.AND UP0, UPT, UR6, URZ, UPT ;  /* 0x000000ff0600728c */ /* 0x004fc8000bf05070 */
[----:B------:R-:W-:-:S09]  /*01d0*/  UISETP.NE.AND.EX UP0, UPT, UR7, URZ, UPT, UP0 ;  /* 0x000000ff0700728c */ /* 0x000fd2000bf05300 */
[----:B------:R-:W-:Y:S05]  /*01e0*/  BRA.U !UP0, `(.L_x_3) ;  /* 0x00000001080c7547 */ /* 0x000fea000b800000 */
[----:B-1----:R-:W1:Y:S02]  /*01f0*/  LDC.64 R2, c[0x0][0x8a8] ;  /* 0x00022a00ff027b82 */ /* 0x002e640000000a00 */
[----:B-1----:R2:W5:Y:S01]  /*0200*/  LDG.E R47, desc[UR46][R2.64] ;  /* 0x0000002e022f7981 */ /* 0x002562000c1e1900 */
[----:B------:R-:W-:Y:S05]  /*0210*/  BRA `(.L_x_2) ;  /* 0x0000000000087947 */ /* 0x000fea0003800000 */
.L_x_3:
[----:B------:R-:W2:Y:S02]  /*0220*/  LDCU UR6, c[0x0][0x8a0] ;  /* 0x00011400ff0677ac */ /* 0x000ea40008000800 */
[----:B--2---:R-:W-:Y:S02]  /*0230*/  MOV R47, UR6 ;  /* 0x00000006002f7c02 */ /* 0x004fe40008000f00 */
.L_x_2:
[----:B------:R-:W-:Y:S01]  /*0240*/  IMAD.U32 R0, RZ, RZ, UR8 ;  /* 0x00000008ff007e24 */ /* 0x000fe2000f8e00ff */
[----:B------:R-:W-:Y:S04]  /*0250*/  BSSY.RECONVERGENT B0, `(.L_x_4) ;  /* 0x000000c000007945 */ /* 0x000fe80003800200 */
[C---:B------:R-:W-:Y:S02]  /*0260*/  ISETP.NE.OR P1, PT, R0.reuse, 0x1, !P5 ;  /* 0x000000010000780c */ /* 0x040fe40006f25670 */
[----:B------:R-:W-:-:S11]  /*0270*/  ISETP.NE.OR P0, PT, R0, 0x3, !P5 ;  /* 0x000000030000780c */ /* 0x000fd60006f05670 */
[----:B------:R-:W-:Y:S05]  /*0280*/  @P1 BRA `(.L_x_5) ;  /* 0x0000000000201947 */ /* 0x000fea0003800000 */
[----:B------:R-:W3:Y:S02]  /*0290*/  LDCU.64 UR6, c[0x0][0x348] ;  /* 0x00006900ff0677ac */ /* 0x000ee40008000a00 */
[----:B---3--:R-:W-:Y:S02]  /*02a0*/  UIADD3 UR10, UP1, UPT, UR6, 0x80, URZ ;  /* 0x00000080060a7890 */ /* 0x008fe4000ff3e0ff */
[----:B------:R-:W-:Y:S02]  /*02b0*/  UIADD3 UR6, UP0, UPT, UR6, 0x180, URZ ;  /* 0x0000018006067890 */ /* 0x000fe4000ff1e0ff */
[----:B------:R-:W-:Y:S02]  /*02c0*/  UIADD3.X UR11, UPT, UPT, URZ, UR7, URZ, UP1, !UPT ;  /* 0x00000007ff0b7290 */ /* 0x000fe40008ffe4ff */
[----:B------:R-:W-:-:S07]  /*02d0*/  UIADD3.X UR7, UPT, UPT, URZ, UR7, URZ, UP0, !UPT ;  /* 0x00000007ff077290 */ /* 0x000fce00087fe4ff */
[----:B------:R3:W-:Y:S02]  /*02e0*/  UTMACCTL.PF [UR10] ;  /* 0x000000000a0079b9 */ /* 0x0007e40008040000 */
[----:B------:R3:W-:Y:S02]  /*02f0*/  UTMACCTL.PF [UR6] ;  /* 0x00000000060079b9 */ /* 0x0007e40008040000 */
[----:B---3--:R-:W-:Y:S01]  /*0300*/  NOP ;  /* 0x0000000000007918 */ /* 0x008fe20000000000 */
.L_x_5:
[----:B------:R-:W-:Y:S05]  /*0310*/  BSYNC.RECONVERGENT B0 ;  /* 0x0000000000007941 */ /* 0x000fea0003800200 */
.L_x_4:
[----:B------:R-:W-:Y:S04]  /*0320*/  BSSY.RECONVERGENT B0, `(.L_x_6) ;  /* 0x000000a000007945 */ /* 0x000fe80003800200 */
        /* <DEDUP_REMOVED lines=9> */
.L_x_7:
[----:B------:R-:W-:Y:S05]  /*03c0*/  BSYNC.RECONVERGENT B0 ;  /* 0x0000000000007941 */ /* 0x000fea0003800200 */
.L_x_6:
[----:B------:R-:W3:Y:S01]  /*03d0*/  LDCU.64 UR6, c[0x0][0x888] ;  /* 0x00011100ff0677ac */ /* 0x000ee20008000a00 */
[----:B------:R-:W-:Y:S02]  /*03e0*/  UISETP.EQ.U32.AND UP1, UPT, UR4, URZ, UPT ;  /* 0x000000ff0400728c */ /* 0x000fe4000bf22070 */
[----:B------:R-:W-:Y:S02]  /*03f0*/  UPLOP3.LUT UP2, UPT, UPT, UPT, UPT, 0x80, 0x8 ;  /* 0x000000000008789c */ /* 0x000fe40003f4f070 */
[----:B---3--:R-:W-:-:S04]  /*0400*/  UISETP.NE.U32.AND UP0, UPT, UR6, URZ, UPT ;  /* 0x000000ff0600728c */ /* 0x008fc8000bf05070 */
[----:B------:R-:W-:-:S04]  /*0410*/  UISETP.NE.AND.EX UP0, UPT, UR7, URZ, UPT, UP0 ;  /* 0x000000ff0700728c */ /* 0x000fc8000bf05300 */
[----:B------:R-:W-:-:S04]  /*0420*/  UISETP.EQ.OR.EX UP3, UPT, UR5, URZ, !UP0, UP1 ;  /* 0x000000ff0500728c */ /* 0x000fc8000c762710 */
[----:B------:R-:W-:-:S05]  /*0430*/  UP2UR UR50, UPR, URZ, 0x8 ;  /* 0x00000008ff327883 */ /* 0x000fca0008000000 */
[----:B------:R-:W-:Y:S07]  /*0440*/  BRA.U !UP3, `(.L_x_8) ;  /* 0x000000010b207547 */ /* 0x000fee000b800000 */
[----:B------:R-:W-:Y:S01]  /*0450*/  UISETP.NE.U32.AND UP2, UPT, UR4, URZ, UPT ;  /* 0x000000ff0400728c */ /* 0x000fe2000bf45070 */
[----:B-----5:R-:W-:Y:S01]  /*0460*/  FSETP.NEU.AND P0, PT, R49, RZ, PT ;  /* 0x000000ff3100720b */ /* 0x020fe20003f0d000 */
[----:B------:R-:W-:Y:S02]  /*0470*/  USEL UR4, URZ, 0xffffffff, UP0 ;  /* 0xffffffffff047887 */ /* 0x000fe40008000000 */
[----:B------:R-:W-:-:S10]  /*0480*/  UISETP.NE.AND.EX UP2, UPT, UR5, URZ, UPT, UP2 ;  /* 0x000000ff0500728c */ /* 0x000fd4000bf45320 */
[----:B------:R-:W-:Y:S01]  /*0490*/  VOTEU.ANY UP1, P0 ;  /* 0x0000000000ff7886 */ /* 0x000fe20000020100 */
[----:B------:R-:W-:-:S04]  /*04a0*/  @!UP2 USEL UR4, URZ, 0xffffffff, UP1 ;  /* 0xffffffffff04a887 */ /* 0x000fc80008800000 */
[----:B------:R-:W-:-:S04]  /*04b0*/  ULOP3.LUT UR4, UR4, 0x1, URZ, 0xc0, !UPT ;  /* 0x0000000104047892 */ /* 0x000fc8000f8ec0ff */
[----:B------:R-:W-:-:S11]  /*04c0*/  UISETP.NE.U32.AND UP2, UPT, UR4, 0x1, UPT ;  /* 0x000000010400788c */ /* 0x000fd6000bf45070 */
.L_x_8:
[----:B-12---:R-:W1:Y:S01]  /*04d0*/  SHFL.IDX PT, R2, R101, RZ, 0x1f ;  /* 0x00001fff65027589 */ /* 0x006e6200000e0000 */
[----:B------:R-:W-:-:S04]  /*04e0*/  UISETP.NE.AND UP1, UPT, UR8, 0x2, UPT ;  /* 0x000000020800788c */ /* 0x000fc8000bf25270 */
[----:B------:R-:W-:Y:S01]  /*04f0*/  USEL UR6, URZ, 0x1, UP1 ;  /* 0x00000001ff067887 */ /* 0x000fe20008800000 */
[----:B-1----:R-:W-:-:S13]  /*0500*/  ISETP.NE.AND P0, PT, R2, RZ, PT ;  /* 0x000000ff0200720c */ /* 0x002fda0003f05270 */
[----:B------:R-:W-:Y:S05]  /*0510*/  @P0 BRA `(.L_x_9) ;  /* 0x0000000000400947 */ /* 0x000fea0003800000 */
[----:B------:R-:W1:Y:S01]  /*0520*/  S2UR UR5, SR_CgaCtaId ;  /* 0x00000000000579c3 */ /* 0x000e620000008800 */
[----:B------:R-:W-:Y:S01]  /*0530*/  UMOV UR7, 0x400 ;  /* 0x0000040000077882 */ /* 0x000fe20000000000 */
[----:B------:R-:W-:Y:S01]  /*0540*/  UMOV UR4, 0x1 ;  /* 0x0000000100047882 */ /* 0x000fe20000000000 */
[----:B------:R-:W-:Y:S01]  /*0550*/  ELECT P0, URZ, PT ;  /* 0x0000000000ff782f */ /* 0x000fe20003800000 */
[----:B------:R-:W-:-:S04]  /*0560*/  UIADD3 UR10, UPT, UPT, -UR4, 0x100000, URZ ;  /* 0x00100000040a7890 */ /* 0x000fc8000fffe1ff */
[----:B------:R-:W-:Y:S02]  /*0570*/  USHF.L.U32 UR11, UR10, 0xb, URZ ;  /* 0x0000000b0a0b7899 */ /* 0x000fe400080006ff */
[----:B------:R-:W-:Y:S02]  /*0580*/  USHF.L.U32 UR10, UR10, 0x1, URZ ;  /* 0x000000010a0a7899 */ /* 0x000fe400080006ff */
[----:B-1----:R-:W-:Y:S01]  /*0590*/  ULEA UR5, UR5, UR7, 0x18 ;  /* 0x0000000705057291 */ /* 0x002fe2000f8ec0ff */
[----:B------:R-:W1:Y:S11]  /*05a0*/  FENCE.VIEW.ASYNC.S ;  /* 0x00000000000073c6 */ /* 0x000e760000000000 */
[----:B-1----:R1:W2:Y:S01]  /*05b0*/  SYNCS.EXCH.64 URZ, [UR5], UR10 ;  /* 0x0000000a05ff75b2 */ /* 0x0022a20008000100 */
[----:B------:R1:W3:Y:S01]  /*05c0*/  SYNCS.EXCH.64 URZ, [UR5+0x18], UR10 ;  /* 0x0000180a05ff75b2 */ /* 0x0002e20008000100 */
[----:B------:R1:W4:Y:S01]  /*05d0*/  SYNCS.EXCH.64 URZ, [UR5+0x8], UR10 ;  /* 0x0000080a05ff75b2 */ /* 0x0003220008000100 */
[----:B------:R1:W1:Y:S01]  /*05e0*/  SYNCS.EXCH.64 URZ, [UR5+0x20], UR10 ;  /* 0x0000200a05ff75b2 */ /* 0x0002620008000100 */
[----:B------:R1:W1:Y:S01]  /*05f0*/  SYNCS.EXCH.64 URZ, [UR5+0x10], UR10 ;  /* 0x0000100a05ff75b2 */ /* 0x0002620008000100 */
[----:B------:R1:W1:Y:S01]  /*0600*/  SYNCS.EXCH.64 URZ, [UR5+0x28], UR10 ;  /* 0x0000280a05ff75b2 */ /* 0x0002620008000100 */
[----:B------:R-:W-:Y:S01]  /*0610*/  NOP ;  /* 0x0000000000007918 */ /* 0x000fe20000000000 */
.L_x_9:
[----:B------:R-:W2:Y:S01]  /*0620*/  SHFL.IDX PT, R2, R101, RZ, 0x1f ;  /* 0x00001fff65027589 */ /* 0x000ea200000e0000 */
[----:B------:R-:W-:Y:S01]  /*0630*/  NOP ;  /* 0x0000000000007918 */ /* 0x000fe20000000000 */
[----:B--2---:R-:W-:-:S13]  /*0640*/  ISETP.NE.AND P0, PT, R2, 0x1, PT ;  /* 0x000000010200780c */ /* 0x004fda0003f05270 */
[----:B------:R-:W-:Y:S05]  /*0650*/  @P0 BRA `(.L_x_10) ;  /* 0x0000000000580947 */ /* 0x000fea0003800000 */
[----:B------:R-:W2:Y:S01]  /*0660*/  S2UR UR7, SR_CgaCtaId ;  /* 0x00000000000779c3 */ /* 0x000ea20000008800 */
[----:B------:R-:W-:Y:S01]  /*0670*/  UMOV UR9, 0x400 ;  /* 0x0000040000097882 */ /* 0x000fe20000000000 */
[----:B-1----:R-:W-:Y:S01]  /*0680*/  UMOV UR5, 0x20 ;  /* 0x0000002000057882 */ /* 0x002fe20000000000 */
[----:B------:R-:W-:Y:S01]  /*0690*/  UMOV UR4, 0x80 ;  /* 0x0000008000047882 */ /* 0x000fe20000000000 */
[----:B------:R-:W-:-:S04]  /*06a0*/  UIADD3 UR10, UPT, UPT, -UR5, 0x100000, URZ ;  /* 0x00100000050a7890 */ /* 0x000fc8000fffe1ff */
[----:B------:R-:W-:Y:S02]  /*06b0*/  USHF.L.U32 UR11, UR10, 0xb, URZ ;  /* 0x0000000b0a0b7899 */ /* 0x000fe400080006ff */
[----:B------:R-:W-:Y:S02]  /*06c0*/  USHF.L.U32 UR10, UR10, 0x1, URZ ;  /* 0x000000010a0a7899 */ /* 0x000fe400080006ff */
[----:B------:R-:W-:-:S04]  /*06d0*/  UIADD3 UR4, UPT, UPT, -UR4, 0x100000, URZ ;  /* 0x0010000004047890 */ /* 0x000fc8000fffe1ff */
[----:B------:R-:W-:Y:S02]  /*06e0*/  USHF.L.U32 UR5, UR4, 0xb, URZ ;  /* 0x0000000b04057899 */ /* 0x000fe400080006ff */
[----:B------:R-:W-:Y:S01]  /*06f0*/  USHF.L.U32 UR4, UR4, 0x1, URZ ;  /* 0x0000000104047899 */ /* 0x000fe200080006ff */
[----:B------:R-:W-:Y:S01]  /*0700*/  ELECT P0, URZ, PT ;  /* 0x0000000000ff782f */ /* 0x000fe20003800000 */
[----:B--2---:R-:W-:Y:S01]  /*0710*/  ULEA UR7, UR7, UR9, 0x18 ;  /* 0x0000000907077291 */ /* 0x004fe2000f8ec0ff */
[----:B------:R-:W1:Y:S11]  /*0720*/  FENCE.VIEW.ASYNC.S ;  /* 0x00000000000073c6 */ /* 0x000e760000000000 */
[----:B-1----:R2:W1:Y:S01]  /*0730*/  SYNCS.EXCH.64 URZ, [UR7+0x30], UR10 ;  /* 0x0000300a07ff75b2 */ /* 0x0024620008000100 */
[----:B------:R2:W1:Y:S01]  /*0740*/  SYNCS.EXCH.64 URZ, [UR7+0x50], UR4 ;  /* 0x0000500407ff75b2 */ /* 0x0004620008000100 */
[----:B------:R2:W1:Y:S01]  /*0750*/  SYNCS.EXCH.64 URZ, [UR7+0x38], UR10 ;  /* 0x0000380a07ff75b2 */ /* 0x0004620008000100 */
[----:B------:R2:W1:Y:S01]  /*0760*/  SYNCS.EXCH.64 URZ, [UR7+0x58], UR4 ;  /* 0x0000580407ff75b2 */ /* 0x0004620008000100 */
[----:B------:R2:W1:Y:S01]  /*0770*/  SYNCS.EXCH.64 URZ, [UR7+0x40], UR10 ;  /* 0x0000400a07ff75b2 */ /* 0x0004620008000100 */
[----:B------:R2:W1:Y:S01]  /*0780*/  SYNCS.EXCH.64 URZ, [UR7+0x60], UR4 ;  /* 0x0000600407ff75b2 */ /* 0x0004620008000100 */
[----:B------:R2:W1:Y:S01]  /*0790*/  SYNCS.EXCH.64 URZ, [UR7+0x48], UR10 ;  /* 0x0000480a07ff75b2 */ /* 0x0004620008000100 */
[----:B------:R2:W1:Y:S02]  /*07a0*/  SYNCS.EXCH.64 URZ, [UR7+0x68], UR4 ;  /* 0x0000680407ff75b2 */ /* 0x0004640008000100 */
[----:B--2---:R-:W-:Y:S01]  /*07b0*/  NOP ;  /* 0x0000000000007918 */ /* 0x004fe20000000000 */
.L_x_10:
[----:B------:R-:W2:Y:S01]  /*07c0*/  SHFL.IDX PT, R2, R101, RZ, 0x1f ;  /* 0x00001fff65027589 */ /* 0x000ea200000e0000 */
[----:B------:R-:W-:Y:S01]  /*07d0*/  NOP ;  /* 0x0000000000007918 */ /* 0x000fe20000000000 */
[----:B--2---:R-:W-:-:S13]  /*07e0*/  ISETP.NE.AND P0, PT, R2, 0x3, PT ;  /* 0x000000030200780c */ /* 0x004fda0003f05270 */
[----:B------:R-:W-:Y:S05]  /*07f0*/  @P0 BRA `(.L_x_11) ;  /* 0x0000000000300947 */ /* 0x000fea0003800000 */
[----:B-1----:R-:W1:Y:S01]  /*0800*/  S2UR UR5, SR_CgaCtaId ;  /* 0x00000000000579c3 */ /* 0x002e620000008800 */
        /* <DEDUP_REMOVED lines=8> */
[----:B-1----:R2:W1:Y:S01]  /*0890*/  SYNCS.EXCH.64 URZ, [UR5+0x70], UR10 ;  /* 0x0000700a05ff75b2 */ /* 0x0024620008000100 */
[----:B------:R2:W1:Y:S02]  /*08a0*/  SYNCS.EXCH.64 URZ, [UR5+0x78], UR10 ;  /* 0x0000780a05ff75b2 */ /* 0x0004640008000100 */
[----:B--2---:R-:W-:Y:S01]  /*08b0*/  NOP ;  /* 0x0000000000007918 */ /* 0x004fe20000000000 */
.L_x_11:
[----:B------:R-:W2:Y:S01]  /*08c0*/  SHFL.IDX PT, R2, R101, RZ, 0x1f ;  /* 0x00001fff65027589 */ /* 0x000ea200000e0000 */
[----:B------:R-:W-:Y:S01]  /*08d0*/  NOP ;  /* 0x0000000000007918 */ /* 0x000fe20000000000 */
[----:B--2---:R-:W-:-:S13]  /*08e0*/  ISETP.NE.AND P0, PT, R2, 0x4, PT ;  /* 0x000000040200780c */ /* 0x004fda0003f05270 */
[----:B------:R-:W-:Y:S05]  /*08f0*/  @P0 BRA `(.L_x_12) ;  /* 0x00000000004c0947 */ /* 0x000fea0003800000 */
[----:B-1----:R-:W1:Y:S01]  /*0900*/  S2UR UR5, SR_CgaCtaId ;  /* 0x00000000000579c3 */ /* 0x002e620000008800 */
[----:B------:R-:W-:Y:S01]  /*0910*/  UMOV UR9, 0x100 ;  /* 0x0000010000097882 */ /* 0x000fe20000000000 */
[----:B------:R-:W-:Y:S01]  /*0920*/  UMOV UR7, 0x400 ;  /* 0x0000040000077882 */ /* 0x000fe20000000000 */
[----:B------:R-:W-:Y:S01]  /*0930*/  USEL UR9, UR9, 0xe0, UP2 ;  /* 0x000000e009097887 */ /* 0x000fe20009000000 */
[----:B------:R-:W-:Y:S01]  /*0940*/  UMOV UR4, 0x1 ;  /* 0x0000000100047882 */ /* 0x000fe20000000000 */
[----:B------:R-:W-:Y:S01]  /*0950*/  ELECT P0, URZ, PT ;  /* 0x0000000000ff782f */ /* 0x000fe20003800000 */
[----:B------:R-:W-:-:S04]  /*0960*/  UIADD3 UR10, UPT, UPT, -UR4, 0x100000, URZ ;  /* 0x00100000040a7890 */ /* 0x000fc8000fffe1ff */
[----:B------:R-:W-:Y:S02]  /*0970*/  USHF.L.U32 UR11, UR10, 0xb, URZ ;  /* 0x0000000b0a0b7899 */ /* 0x000fe400080006ff */
[----:B------:R-:W-:Y:S02]  /*0980*/  USHF.L.U32 UR10, UR10, 0x1, URZ ;  /* 0x000000010a0a7899 */ /* 0x000fe400080006ff */
[----:B------:R-:W-:-:S04]  /*0990*/  UIADD3 UR12, UPT, UPT, -UR9, 0x100000, URZ ;  /* 0x00100000090c7890 */ /* 0x000fc8000fffe1ff */
[----:B------:R-:W-:Y:S02]  /*09a0*/  USHF.L.U32 UR13, UR12, 0xb, URZ ;  /* 0x0000000b0c0d7899 */ /* 0x000fe400080006ff */
[----:B------:R-:W-:Y:S02]  /*09b0*/  USHF.L.U32 UR12, UR12, 0x1, URZ ;  /* 0x000000010c0c7899 */ /* 0x000fe400080006ff */
[----:B-1----:R-:W-:Y:S01]  /*09c0*/  ULEA UR5, UR5, UR7, 0x18 ;  /* 0x0000000705057291 */ /* 0x002fe2000f8ec0ff */
[----:B------:R-:W1:Y:S11]  /*09d0*/  FENCE.VIEW.ASYNC.S ;  /* 0x00000000000073c6 */ /* 0x000e760000000000 */
[----:B-1----:R2:W1:Y:S01]  /*09e0*/  SYNCS.EXCH.64 URZ, [UR5+0x80], UR10 ;  /* 0x0000800a05ff75b2 */ /* 0x0024620008000100 */
[----:B------:R2:W1:Y:S01]  /*09f0*/  SYNCS.EXCH.64 URZ, [UR5+0x90], UR12 ;  /* 0x0000900c05ff75b2 */ /* 0x0004620008000100 */
[----:B------:R2:W1:Y:S01]  /*0a00*/  SYNCS.EXCH.64 URZ, [UR5+0x88], UR10 ;  /* 0x0000880a05ff75b2 */ /* 0x0004620008000100 */
[----:B------:R2:W1:Y:S02]  /*0a10*/  SYNCS.EXCH.64 URZ, [UR5+0x98], UR12 ;  /* 0x0000980c05ff75b2 */ /* 0x0004640008000100 */
[----:B--2---:R-:W-:Y:S01]  /*0a20*/  NOP ;  /* 0x0000000000007918 */ /* 0x004fe20000000000 */
.L_x_12:
        /* <DEDUP_REMOVED lines=26> */
.L_x_13:
        /* <DEDUP_REMOVED lines=18> */
.L_x_14:
[----:B-1----:R-:W1:Y:S01]  /*0cf0*/  S2UR UR5, SR_CTAID.X ;  /* 0x00000000000579c3 */ /* 0x002e620000002500 */
[----:B------:R-:W-:-:S05]  /*0d00*/  CS2R.32 R95, SR_CgaSize ;  /* 0x00000000005f7805 */ /* 0x000fca0000008a00 */
[----:B------:R-:W-:-:S05]  /*0d10*/  IMAD R95, R95, -0xa0, RZ ;  /* 0xffffff605f5f7824 */ /* 0x000fca00078e02ff */
[----:B------:R-:W-:-:S14]  /*0d20*/  R2UR UR9, R95 ;  /* 0x000000005f0972ca */ /* 0x000fdc00000e0000 */
[----:B------:R-:W2:Y:S01]  /*0d30*/  LDCU UR9, c[0x0][UR9+0x2b0] ;  /* 0x00005600090977ac */ /* 0x000ea20008000800 */
[----:B------:R-:W-:Y:S01]  /*0d40*/  NOP ;  /* 0x0000000000007918 */ /* 0x000fe20000000000 */
[----:B------:R-:W-:-:S05]  /*0d50*/  CS2R.32 R95, SR_CgaSize ;  /* 0x00000000005f7805 */ /* 0x000fca0000008a00 */
[----:B------:R-:W-:-:S05]  /*0d60*/  IMAD R95, R95, -0xa0, RZ ;  /* 0xffffff605f5f7824 */ /* 0x000fca00078e02ff */
[----:B------:R-:W-:-:S14]  /*0d70*/  R2UR UR7, R95 ;  /* 0x000000005f0772ca */ /* 0x000fdc00000e0000 */
[----:B------:R-:W3:Y:S01]  /*0d80*/  LDCU UR7, c[0x0][UR7+0x2b4] ;  /* 0x00005680070777ac */ /* 0x000ee20008000800 */
[----:B------:R-:W4:Y:S08]  /*0d90*/  S2UR UR4, SR_CTAID.Y ;  /* 0x00000000000479c3 */ /* 0x000f300000002600 */
[----:B------:R-:W3:Y:S01]  /*0da0*/  LDC R10, c[0x0][0xb24] ;  /* 0x0002c900ff0a7b82 */ /* 0x000ee20000000800 */
[----:B-1----:R-:W-:-:S02]  /*0db0*/  I2FP.F32.U32 R95, UR5 ;  /* 0x00000005005f7c45 */ /* 0x002fc40008201000 */
[----:B------:R-:W-:-:S05]  /*0dc0*/  CS2R.32 R3, SR_CgaSize ;  /* 0x0000000000037805 */ /* 0x000fca0000008a00 */
[----:B------:R-:W-:-:S06]  /*0dd0*/  IMAD R3, R3, -0xa0, RZ ;  /* 0xffffff6003037824 */ /* 0x000fcc00078e02ff */
[----:B------:R-:W1:Y:S01]  /*0de0*/  LDC R3, c[0x0][R3+0x2a0] ;  /* 0x0000a80003037b82 */ /* 0x000e620000000800 */
[----:B------:R-:W-:Y:S01]  /*0df0*/  MOV R15, UR5 ;  /* 0x00000005000f7c02 */ /* 0x000fe20008000f00 */
[----:B--2---:R-:W-:Y:S01]  /*0e00*/  FMUL R95, R95, UR9 ;  /* 0x000000095f5f7c20 */ /* 0x004fe20008400000 */
[----:B----4-:R-:W-:Y:S02]  /*0e10*/  I2FP.F32.U32 R94, UR4 ;  /* 0x00000004005e7c45 */ /* 0x010fe40008201000 */
[----:B------:R-:W-:-:S05]  /*0e20*/  CS2R.32 R2, SR_CgaSize ;  /* 0x0000000000027805 */ /* 0x000fca0000008a00 */
[----:B------:R-:W-:-:S06]  /*0e30*/  IMAD R2, R2, -0xa0, RZ ;  /* 0xffffff6002027824 */ /* 0x000fcc00078e02ff */
[----:B------:R-:W2:Y:S01]  /*0e40*/  LDC R2, c[0x0][R2+0x2a4] ;  /* 0x0000a90002027b82 */ /* 0x000ea20000000800 */
[----:B------:R-:W-:Y:S01]  /*0e50*/  MOV R14, UR4 ;  /* 0x00000004000e7c02 */ /* 0x000fe20008000f00 */
[----:B------:R-:W4:Y:S01]  /*0e60*/  F2I.U32.TRUNC.NTZ R95, R95 ;  /* 0x0000005f005f7305 */ /* 0x000f22000020f000 */
[----:B---3--:R-:W-:-:S05]  /*0e70*/  FMUL R94, R94, UR7 ;  /* 0x000000075e5e7c20 */ /* 0x008fca0008400000 */
[----:B------:R-:W-:Y:S01]  /*0e80*/  BAR.SYNC.DEFER_BLOCKING 0x0 ;  /* 0x0000000000007b1d */ /* 0x000fe20000010000 */
[----:B------:R-:W-:-:S05]  /*0e90*/  ISETP.GE.AND P0, PT, R10, 0x1, PT ;  /* 0x000000010a00780c */ /* 0x000fca0003f06270 */
[----:B------:R-:W3:Y:S02]  /*0ea0*/  F2I.U32.TRUNC.NTZ R94, R94 ;  /* 0x0000005e005e7305 */ /* 0x000ee4000020f000 */
[----:B------:R-:W2:Y:S01]  /*0eb0*/  S2UR UR36, SR_CTAID.Z ;  /* 0x00000000002479c3 */ /* 0x000ea20000002700 */
[----:B----4-:R-:W-:-:S05]  /*0ec0*/  IADD3 R95, PT, PT, -R95, RZ, RZ ;  /* 0x000000ff5f5f7210 */ /* 0x010fca0007ffe1ff */
[----:B-1----:R-:W-:Y:S01]  /*0ed0*/  IMAD R95, R3, R95, UR5 ;  /* 0x00000005035f7e24 */ /* 0x002fe2000f8e025f */
[----:B---3--:R-:W-:-:S05]  /*0ee0*/  IADD3 R94, PT, PT, -R94, RZ, RZ ;  /* 0x000000ff5e5e7210 */ /* 0x008fca0007ffe1ff */
[----:B--2---:R-:W-:Y:S01]  /*0ef0*/  IMAD R94, R2, R94, UR4 ;  /* 0x00000004025e7e24 */ /* 0x004fe2000f8e025e */
[----:B------:R-:W-:Y:S06]  /*0f00*/  @!P0 BRA `(.L_x_15) ;  /* 0x0000000000b88947 */ /* 0x000fec0003800000 */
[----:B------:R-:W1:Y:S01]  /*0f10*/  LDC.64 R4, c[0x0][0xb18] ;  /* 0x0002c600ff047b82 */ /* 0x000e620000000a00 */
[----:B------:R-:W-:-:S07]  /*0f20*/  ISETP.NE.AND P0, PT, R10, 0x1, PT ;  /* 0x000000010a00780c */ /* 0x000fce0003f05270 */
[----:B------:R-:W2:Y:S08]  /*0f30*/  LDC R9, c[0x0][0xb0c] ;  /* 0x0002c300ff097b82 */ /* 0x000eb00000000800 */
[----:B------:R-:W3:Y:S08]  /*0f40*/  LDC R12, c[0x0][0x370] ;  /* 0x0000dc00ff0c7b82 */ /* 0x000ef00000000800 */
[----:B------:R-:W4:Y:S01]  /*0f50*/  LDC R11, c[0x0][0x374] ;  /* 0x0000dd00ff0b7b82 */ /* 0x000f220000000800 */
[----:B-1----:R-:W-:-:S07]  /*0f60*/  ISETP.NE.AND P1, PT, R4, 0x1, PT ;  /* 0x000000010400780c */ /* 0x002fce0003f25270 */
[----:B------:R-:W3:Y:S01]  /*0f70*/  LDC.64 R6, c[0x0][0xb10] ;  /* 0x0002c400ff067b82 */ /* 0x000ee20000000a00 */
[----:B--2---:R-:W-:-:S07]  /*0f80*/  ISETP.NE.AND P2, PT, R9, 0x1, PT ;  /* 0x000000010900780c */ /* 0x004fce0003f45270 */
[----:B------:R-:W1:Y:S08]  /*0f90*/  LDC R8, c[0x0][0xb20] ;  /* 0x0002c800ff087b82 */ /* 0x000e700000000800 */
[----:B------:R-:W2:Y:S01]  /*0fa0*/  LDC.64 R2, c[0x0][0xb28] ;  /* 0x0002ca00ff027b82 */ /* 0x000ea20000000a00 */
[----:B----4-:R-:W-:-:S04]  /*0fb0*/  IMAD.HI.U32 R13, R11, R5, RZ ;  /* 0x000000050b0d7227 */ /* 0x010fc800078e00ff */
[----:B------:R-:W-:-:S04]  /*0fc0*/  IMAD.HI.U32 R5, R14, R5, RZ ;  /* 0x000000050e057227 */ /* 0x000fc800078e00ff */
[----:B---3--:R-:W-:-:S05]  /*0fd0*/  IMAD.HI.U32 R16, R12, R6, RZ ;  /* 0x000000060c107227 */ /* 0x008fca00078e00ff */
[-C--:B------:R-:W-:Y:S01]  /*0fe0*/  @P2 SHF.R.U32.HI R12, RZ, R7.reuse, R16 ;  /* 0x00000007ff0c2219 */ /* 0x080fe20000011610 */
[----:B------:R-:W-:Y:S01]  /*0ff0*/  IMAD.HI.U32 R16, R15, R6, RZ ;  /* 0x000000060f107227 */ /* 0x000fe200078e00ff */
[-C--:B-1----:R-:W-:Y:S02]  /*1000*/  @P1 SHF.R.U32.HI R11, RZ, R8.reuse, R13 ;  /* 0x00000008ff0b1219 */ /* 0x082fe4000001160d */
[----:B------:R-:W-:Y:S02]  /*1010*/  SHF.R.U32.HI R5, RZ, R8, R5 ;  /* 0x00000008ff057219 */ /* 0x000fe40000011605 */
[----:B------:R-:W-:Y:S02]  /*1020*/  SHF.R.U32.HI R16, RZ, R7, R16 ;  /* 0x00000007ff107219 */ /* 0x000fe40000011610 */
[----:B------:R-:W-:Y:S01]  /*1030*/  SEL R5, R14, R5, !P1 ;  /* 0x000000050e057207 */ /* 0x000fe20004800000 */
[----:B--2---:R-:W-:Y:S01]  /*1040*/  IMAD.HI.U32 R13, R11, R2, RZ ;  /* 0x000000020b0d7227 */ /* 0x004fe200078e00ff */
[----:B------:R-:W-:-:S03]  /*1050*/  SEL R16, R15, R16, !P2 ;  /* 0x000000100f107207 */ /* 0x000fc60005000000 */
[----:B------:R-:W-:Y:S01]  /*1060*/  IMAD.HI.U32 R6, R12, R2, RZ ;  /* 0x000000020c067227 */ /* 0x000fe200078e00ff */
[----:B------:R-:W-:-:S04]  /*1070*/  @P0 SHF.R.U32.HI R11, RZ, R3, R13 ;  /* 0x00000003ff0b0219 */ /* 0x000fc8000001160d */
[----:B------:R-:W-:Y:S01]  /*1080*/  @P0 SHF.R.U32.HI R12, RZ, R3, R6 ;  /* 0x00000003ff0c0219 */ /* 0x000fe20000011606 */
[----:B------:R-:W-:-:S04]  /*1090*/  IMAD R11, R11, R10, RZ ;  /* 0x0000000a0b0b7224 */ /* 0x000fc800078e02ff */
[----:B------:R-:W-:Y:S01]  /*10a0*/  IMAD R6, R12, R10, RZ ;  /* 0x0000000a0c067224 */ /* 0x000fe200078e02ff */
[----:B------:R-:W-:-:S04]  /*10b0*/  ISETP.GE.AND P1, PT, R5, R11, PT ;  /* 0x0000000b0500720c */ /* 0x000fc80003f26270 */
[----:B------:R-:W-:Y:S01]  /*10c0*/  ISETP.GE.OR P1, PT, R16, R6, P1 ;  /* 0x000000061000720c */ /* 0x000fe20000f26670 */
[----:B------:R-:W-:-:S05]  /*10d0*/  IMAD.HI.U32 R6, R5, R2, RZ ;  /* 0x0000000205067227 */ /* 0x000fca00078e00ff */
[----:B------:R-:W-:-:S04]  /*10e0*/  SHF.R.U32.HI R6, RZ, R3, R6 ;  /* 0x00000003ff067219 */ /* 0x000fc80000011606 */
[----:B------:R-:W-:-:S03]  /*10f0*/  SEL R6, R5, R6, !P0 ;  /* 0x0000000605067207 */ /* 0x000fc60004000000 */
[----:B------:R-:W-:Y:S01]  /*1100*/  @!P1 IMAD.HI.U32 R7, R16, R2, RZ ;  /* 0x0000000210079227 */ /* 0x000fe200078e00ff */
[----:B------:R-:W-:-:S04]  /*1110*/  IADD3 R2, PT, PT, -R6, RZ, RZ ;  /* 0x000000ff06027210 */ /* 0x000fc80007ffe1ff */
[----:B------:R-:W-:Y:S01]  /*1120*/  @!P1 SHF.R.U32.HI R3, RZ, R3, R7 ;  /* 0x00000003ff039219 */ /* 0x000fe20000011607 */
[----:B------:R-:W-:Y:S01]  /*1130*/  IMAD R2, R10, R2, R5 ;  /* 0x000000020a027224 */ /* 0x000fe200078e0205 */
[----:B------:R-:W-:Y:S02]  /*1140*/  IADD3 R7, PT, PT, -R5, RZ, RZ ;  /* 0x000000ff05077210 */ /* 0x000fe40007ffe1ff */
[----:B------:R-:W-:-:S03]  /*1150*/  @!P1 SEL R3, R16, R3, !P0 ;  /* 0x0000000310039207 */ /* 0x000fc60004000000 */
[----:B------:R-:W-:Y:S02]  /*1160*/  IMAD R7, R4, R7, R14 ;  /* 0x0000000704077224 */ /* 0x000fe400078e020e */
[--C-:B------:R-:W-:Y:S02]  /*1170*/  @!P1 IMAD.IADD R6, R6, 0x1, -R3.reuse ;  /* 0x0000000106069824 */ /* 0x100fe400078e0a03 */
[----:B------:R-:W-:Y:S01]  /*1180*/  @!P1 IMAD R3, R2, R12, R3 ;  /* 0x0000000c02039224 */ /* 0x000fe200078e0203 */
[----:B------:R-:W-:Y:S01]  /*1190*/  IADD3 R2, PT, PT, -R16, RZ, RZ ;  /* 0x000000ff10027210 */ /* 0x000fe20007ffe1ff */
[----:B------:R-:W-:Y:S02]  /*11a0*/  @!P1 IMAD R5, R6, R10, R16 ;  /* 0x0000000a06059224 */ /* 0x000fe400078e0210 */
[----:B------:R-:W-:Y:S02]  /*11b0*/  @!P1 IMAD.MOV.U32 R16, RZ, RZ, R3 ;  /* 0x000000ffff109224 */ /* 0x000fe400078e0003 */
[----:B------:R-:W-:-:S02]  /*11c0*/  IMAD R2, R9, R2, R15 ;  /* 0x0000000209027224 */ /* 0x000fc400078e020f */
[----:B------:R-:W-:Y:S02]  /*11d0*/  IMAD R14, R5, R4, R7 ;  /* 0x00000004050e7224 */ /* 0x000fe400078e0207 */
[----:B------:R-:W-:Y:S02]  /*11e0*/  IMAD R15, R16, R9, R2 ;  /* 0x00000009100f7224 */ /* 0x000fe400078e0202 */
.L_x_15:
[----:B------:R-:W1:Y:S01]  /*11f0*/  LDCU UR4, c[0x0][0xb30] ;  /* 0x00016600ff0477ac */ /* 0x000e620008000800 */
[----:B------:R-:W2:Y:S08]  /*1200*/  S2UR UR37, SR_CgaCtaId ;  /* 0x00000000002579c3 */ /* 0x000eb00000008800 */
[----:B------:R-:W3:Y:S01]  /*1210*/  LDC R40, c[0x0][0xb24] ;  /* 0x0002c900ff287b82 */ /* 0x000ee20000000800 */
[----:B-1----:R-:W-:-:S09]  /*1220*/  UISETP.NE.AND UP1, UPT, UR4, 0x1, UPT ;  /* 0x000000010400788c */ /* 0x002fd2000bf25270 */
[----:B--2---:R-:W-:Y:S05]  /*1230*/  BRA.U UP1, `(.L_x_16) ;  /* 0x0000000101407547 */ /* 0x004fea000b800000 */
[----:B------:R-:W1:Y:S08]  /*1240*/  LDC.64 R4, c[0x0][0xb10] ;  /* 0x0002c400ff047b82 */ /* 0x000e700000000a00 */
[----:B------:R-:W2:Y:S08]  /*1250*/  LDC.64 R2, c[0x0][0xb18] ;  /* 0x0002c600ff027b82 */ /* 0x000eb00000000a00 */
[----:B------:R-:W4:Y:S08]  /*1260*/  LDC R6, c[0x0][0xb20] ;  /* 0x0002c800ff067b82 */ /* 0x000f300000000800 */
[----:B------:R-:W3:Y:S01]  /*1270*/  LDC R7, c[0x0][0xb0c] ;  /* 0x0002c300ff077b82 */ /* 0x000ee20000000800 */
[----:B-1----:R-:W-:-:S05]  /*1280*/  IMAD.HI.U32 R4, R15, R4, RZ ;  /* 0x000000040f047227 */ /* 0x002fca00078e00ff */
[----:B------:R-:W-:Y:S01]  /*1290*/  SHF.R.U32.HI R4, RZ, R5, R4 ;  /* 0x00000005ff047219 */ /* 0x000fe20000011604 */
[----:B--2---:R-:W-:Y:S01]  /*12a0*/  IMAD.HI.U32 R3, R14, R3, RZ ;  /* 0x000000030e037227 */ /* 0x004fe200078e00ff */
[----:B------:R-:W-:-:S04]  /*12b0*/  ISETP.NE.AND P0, PT, R2, 0x1, PT ;  /* 0x000000010200780c */ /* 0x000fc80003f05270 */
[----:B----4-:R-:W-:-:S04]  /*12c0*/  SHF.R.U32.HI R3, RZ, R6, R3 ;  /* 0x00000006ff037219 */ /* 0x010fc80000011603 */
[----:B------:R-:W-:Y:S02]  /*12d0*/  SEL R3, R14, R3, !P0 ;  /* 0x000000030e037207 */ /* 0x000fe40004000000 */
[----:B---3--:R-:W-:-:S04]  /*12e0*/  ISETP.NE.AND P1, PT, R7, 0x1, PT ;  /* 0x000000010700780c */ /* 0x008fc80003f25270 */
[----:B------:R-:W-:-:S05]  /*12f0*/  SEL R4, R15, R4, !P1 ;  /* 0x000000040f047207 */ /* 0x000fca0004800000 */
[----:B------:R-:W-:Y:S02]  /*1300*/  IMAD.IADD R5, R3, 0x1, -R4 ;  /* 0x0000000103057824 */ /* 0x000fe400078e0a04 */
[----:B------:R-:W-:Y:S02]  /*1310*/  IMAD.IADD R3, R4, 0x1, -R3 ;  /* 0x0000000104037824 */ /* 0x000fe400078e0a03 */
[----:B------:R-:W-:Y:S02]  /*1320*/  IMAD R15, R5, R7, R15 ;  /* 0x00000007050f7224 */ /* 0x000fe400078e020f */
[----:B------:R-:W-:-:S07]  /*1330*/  IMAD R14, R3, R2, R14 ;  /* 0x00000002030e7224 */ /* 0x000fce00078e020e */
.L_x_16:
[----:B------:R-:W-:Y:S01]  /*1340*/  BAR.SYNC.DEFER_BLOCKING 0x0 ;  /* 0x0000000000007b1d */ /* 0x000fe20000010000 */
[----:B------:R-:W-:Y:S01]  /*1350*/  UISETP.NE.AND UP1, UPT, UR8, 0x2, UPT ;  /* 0x000000020800788c */ /* 0x000fe2000bf25270 */
[----:B------:R-:W-:Y:S02]  /*1360*/  ISETP.NE.OR P5, PT, R0, 0x2, !P5 ;  /* 0x000000020000780c */ /* 0x000fe40006fa5670 */
[----:B------:R-:W-:-:S06]  /*1370*/  LOP3.LUT R2, R108, 0x1f, RZ, 0xc0, !PT ;  /* 0x0000001f6c027812 */ /* 0x000fcc00078ec0ff */
[----:B------:R-:W-:Y:S05]  /*1380*/  BRA.U UP1, `(.L_x_17) ;  /* 0x0000001101387547 */ /* 0x000fea000b800000 */
[----:B------:R-:W1:Y:S01]  /*1390*/  LDCU UR13, c[0x0][0x38c] ;  /* 0x00007180ff0d77ac */ /* 0x000e620008000800 */
[----:B------:R-:W2:Y:S01]  /*13a0*/  LDC R8, c[0x0][0x370] ;  /* 0x0000dc00ff087b82 */ /* 0x000ea20000000800 */
[----:B------:R-:W-:Y:S01]  /*13b0*/  PLOP3.LUT P1, PT, PT, PT, UP2, 0x80, 0x8 ;  /* 0x000000000008781c */ /* 0x000fe20003f2f028 */
[----:B------:R-:W-:Y:S01]  /*13c0*/  IMAD.MOV.U32 R17, RZ, RZ, 0x1 ;  /* 0x00000001ff117424 */ /* 0x000fe200078e00ff */
[----:B------:R-:W-:Y:S01]  /*13d0*/  ISETP.EQ.OR P4, PT, R2, RZ, P5 ;  /* 0x000000ff0200720c */ /* 0x000fe20002f82670 */
[----:B------:R-:W-:Y:S01]  /*13e0*/  IMAD.MOV.U32 R16, RZ, RZ, RZ ;  /* 0x000000ffff107224 */ /* 0x000fe200078e00ff */
[----:B------:R-:W-:Y:S02]  /*13f0*/  PLOP3.LUT P1, PT, P1, PT, PT, 0x8, 0x80 ;  /* 0x000000000080781c */ /* 0x000fe40000f2e170 */
[----:B------:R-:W-:Y:S01]  /*1400*/  CS2R R12, SRZ ;  /* 0x00000000000c7805 */ /* 0x000fe2000001ff00 */
[----:B------:R-:W-:Y:S01]  /*1410*/  IMAD.MOV.U32 R11, RZ, RZ, 0x1 ;  /* 0x00000001ff0b7424 */ /* 0x000fe200078e00ff */
[----:B------:R-:W4:Y:S01]  /*1420*/  LDC R0, c[0x0][0x374] ;  /* 0x0000dd00ff007b82 */ /* 0x000f220000000800 */
[----:B------:R-:W2:Y:S01]  /*1430*/  LDCU.64 UR22, c[0x0][0x348] ;  /* 0x00006900ff1677ac */ /* 0x000ea20008000a00 */
[----:B------:R-:W-:Y:S01]  /*1440*/  UMOV UR6, URZ ;  /* 0x000000ff00067c82 */ /* 0x000fe20008000000 */
[----:B-1----:R-:W-:-:S04]  /*1450*/  UIADD3 UR5, UPT, UPT, UR13, 0x7f, URZ ;  /* 0x0000007f0d057890 */ /* 0x002fc8000fffe0ff */
[----:B------:R-:W-:-:S04]  /*1460*/  USHF.R.S32.HI UR4, URZ, 0x1f, UR5 ;  /* 0x0000001fff047899 */ /* 0x000fc80008011405 */
[----:B------:R-:W-:-:S04]  /*1470*/  ULEA.HI UR4, UR4, UR5, URZ, 0x7 ;  /* 0x0000000504047291 */ /* 0x000fc8000f8f38ff */
[----:B------:R-:W-:Y:S02]  /*1480*/  USHF.R.S32.HI UR15, URZ, 0x7, UR4 ;  /* 0x00000007ff0f7899 */ /* 0x000fe40008011404 */
[----:B------:R-:W-:Y:S02]  /*1490*/  UIADD3 UR4, UPT, UPT, UR13, -0x1, URZ ;  /* 0xffffffff0d047890 */ /* 0x000fe4000fffe0ff */
[----:B------:R-:W-:Y:S02]  /*14a0*/  UISETP.LT.U32.AND UP0, UPT, UR15, 0x3, UPT ;  /* 0x000000030f00788c */ /* 0x000fe4000bf01070 */
[----:B------:R-:W-:Y:S02]  /*14b0*/  UISETP.GE.U32.AND UP1, UPT, UR4, -0xff, UPT ;  /* 0xffffff010400788c */ /* 0x000fe4000bf26070 */
[----:B------:R-:W-:Y:S02]  /*14c0*/  USEL UR14, UR15, 0x3, UP0 ;  /* 0x000000030f0e7887 */ /* 0x000fe40008000000 */
[----:B------:R-:W-:-:S02]  /*14d0*/  UIADD3 UR13, UPT, UPT, UR13, 0xfe, URZ ;  /* 0x000000fe0d0d7890 */ /* 0x000fc4000fffe0ff */
[----:B------:R-:W-:Y:S02]  /*14e0*/  UIADD3 UR5, UPT, UPT, UR14, -0x1, URZ ;  /* 0xffffffff0e057890 */ /* 0x000fe4000fffe0ff */
[----:B------:R-:W-:-:S03]  /*14f0*/  UIADD3 UR7, UPT, UPT, UR15, -UR14, URZ ;  /* 0x8000000e0f077290 */ /* 0x000fc6000fffe0ff */
[----:B------:R-:W-:-:S04]  /*1500*/  @UP1 UIADD3 UR5, UPT, UPT, UR14, URZ, URZ ;  /* 0x000000ff0e051290 */ /* 0x000fc8000fffe0ff */
[----:B--2---:R-:W-:-:S12]  /*1510*/  UIADD3 UR5, UPT, UPT, UR5, 0x1, URZ ;  /* 0x0000000105057890 */ /* 0x004fd8000fffe0ff */
.L_x_35:
[----:B------:R-:W-:Y:S01]  /*1520*/  UISETP.NE.AND UP0, UPT, UR37, URZ, UPT ;  /* 0x000000ff2500728c */ /* 0x000fe2000bf05270 */
[----:B------:R-:W1:Y:S08]  /*1530*/  S2UR UR37, SR_CgaCtaId ;  /* 0x00000000002579c3 */ /* 0x000e700000008800 */
[----:B------:R-:W-:Y:S05]  /*1540*/  BRA.U UP0, `(.L_x_18) ;  /* 0x0000000100347547 */ /* 0x000fea000b800000 */
[----:B------:R-:W2:Y:S01]  /*1550*/  S2R R2, SR_CgaCtaId ;  /* 0x0000000000027919 */ /* 0x000ea20000008800 */
[----:B------:R-:W-:-:S04]  /*1560*/  MOV R3, 0x400 ;  /* 0x0000040000037802 */ /* 0x000fc80000000f00 */
[----:B--2---:R-:W-:Y:S02]  /*1570*/  LEA R2, R2, R3, 0x18 ;  /* 0x0000000302027211 */ /* 0x004fe400078ec0ff */
[----:B------:R-:W-:-:S03]  /*1580*/  SHF.L.U32 R3, R11, 0x1f, RZ ;  /* 0x0000001f0b037819 */ /* 0x000fc600000006ff */
[----:B------:R-:W-:-:S04]  /*1590*/  IMAD R2, R12, 0x8, R2 ;  /* 0x000000080c027824 */ /* 0x000fc800078e0202 */
[----:B------:R-:W2:Y:S02]  /*15a0*/  SYNCS.PHASECHK.TRANS64.TRYWAIT P0, [R2+URZ+0xf0], R3 ;  /* 0x0000f003020075a7 */ /* 0x000ea400080011ff */
[----:B--2---:R-:W-:Y:S05]  /*15b0*/  @!P0 BRA `(.L_x_19) ;  /* 0x0000007800608947 */ /* 0x004fea0003800000 */
.L_x_124:
[----:B------:R-:W-:Y:S01]  /*15c0*/  VIADD R12, R12, 0x1 ;  /* 0x000000010c0c7836 */ /* 0x000fe20000000000 */
[----:B------:R2:W-:Y:S04]  /*15d0*/  SYNCS.ARRIVE.TRANS64.A1T0 RZ, [R2+URZ+0xe0], RZ ;  /* 0x0000e0ff02ff79a7 */ /* 0x0005e800081000ff */
[----:B------:R-:W-:-:S04]  /*15e0*/  ISETP.NE.AND P0, PT, R12, 0x2, PT ;  /* 0x000000020c00780c */ /* 0x000fc80003f05270 */
[----:B------:R-:W-:Y:S02]  /*15f0*/  SEL R12, R12, RZ, P0 ;  /* 0x000000ff0c0c7207 */ /* 0x000fe40000000000 */
[----:B--2---:R-:W-:-:S04]  /*1600*/  SEL R2, RZ, 0x1, P0 ;  /* 0x00000001ff027807 */ /* 0x004fc80000000000 */
[----:B------:R-:W-:-:S07]  /*1610*/  LOP3.LUT R11, R11, R2, RZ, 0x3c, !PT ;  /* 0x000000020b0b7212 */ /* 0x000fce00078e3cff */
.L_x_18:
[----:B------:R-:W-:Y:S01]  /*1620*/  UMOV UR4, 0x400 ;  /* 0x0000040000047882 */ /* 0x000fe20000000000 */
[----:B------:R-:W-:Y:S01]  /*1630*/  SHF.L.U32 R2, R17, 0x1f, RZ ;  /* 0x0000001f11027819 */ /* 0x000fe200000006ff */
[----:B-1----:R-:W-:Y:S01]  /*1640*/  ULEA UR4, UR37, UR4, 0x18 ;  /* 0x0000000425047291 */ /* 0x002fe2000f8ec0ff */
[----:B------:R-:W-:Y:S01]  /*1650*/  R2UR UR35, R15 ;  /* 0x000000000f2372ca */ /* 0x000fe200000e0000 */
[----:B------:R-:W-:Y:S01]  /*1660*/  UISETP.GE.U32.AND UP0, UPT, UR13, 0xff, UPT ;  /* 0x000000ff0d00788c */ /* 0x000fe2000bf06070 */
[----:B------:R-:W-:Y:S01]  /*1670*/  R2UR UR11, R14 ;  /* 0x000000000e0b72ca */ /* 0x000fe200000e0000 */
[----:B------:R-:W-:Y:S01]  /*1680*/  ULEA UR8, UR6, UR4, 0x3 ;  /* 0x0000000406087291 */ /* 0x000fe2000f8e18ff */
[----:B------:R-:W-:-:S08]  /*1690*/  UMOV UR24, URZ ;  /* 0x000000ff00187c82 */ /* 0x000fd00008000000 */
[----:B------:R1:W2:Y:S01]  /*16a0*/  SYNCS.PHASECHK.TRANS64.TRYWAIT P0, [UR8+0x18], R2 ;  /* 0x00001802ff0075a7 */ /* 0x0002a20008001108 */
[----:B------:R-:W-:Y:S02]  /*16b0*/  USHF.L.U32 UR35, UR35, 0x6, URZ ;  /* 0x0000000623237899 */ /* 0x000fe400080006ff */
[----:B------:R-:W-:Y:S01]  /*16c0*/  USHF.L.U32 UR11, UR11, 0x8, URZ ;  /* 0x000000080b0b7899 */ /* 0x000fe200080006ff */
[----:B------:R-:W-:Y:S11]  /*16d0*/  BRA.U !UP0, `(.L_x_20) ;  /* 0x0000000108a87547 */ /* 0x000ff6000b800000 */
[----:B------:R-:W-:Y:S01]  /*16e0*/  UMOV UR16, URZ ;  /* 0x000000ff00107c82 */ /* 0x000fe20008000000 */
[----:B------:R-:W-:-:S05]  /*16f0*/  UMOV UR17, UR6 ;  /* 0x0000000600117c82 */ /* 0x000fca0008000000 */
.L_x_25:
[----:B-1----:R-:W-:Y:S01]  /*1700*/  ULEA UR33, UR17, UR4, 0x3 ;  /* 0x0000000411217291 */ /* 0x002fe2000f8e18ff */
[----:B--2---:R-:W-:Y:S01]  /*1710*/  @!P5 MOV R3, 0xa000 ;  /* 0x0000a0000003d802 */ /* 0x004fe20000000f00 */
[----:B--2---:R-:W-:Y:S10]  /*1720*/  @P0 BRA `(.L_x_21) ;  /* 0x00000000000c0947 */ /* 0x004ff40003800000 */
[----:B------:R-:W-:-:S04]  /*1730*/  SHF.L.U32 R4, R17, 0x1f, RZ ;  /* 0x0000001f11047819 */ /* 0x000fc800000006ff */
[----:B------:R-:W2:Y:S02]  /*1740*/  SYNCS.PHASECHK.TRANS64.TRYWAIT P0, [UR33+0x18], R4 ;  /* 0x00001804ff0075a7 */ /* 0x000ea40008001121 */
[----:B--2---:R-:W-:Y:S05]  /*1750*/  @!P0 BRA `(.L_x_22) ;  /* 0x00000078000c8947 */ /* 0x004fea0003800000 */
.L_x_21:
[----:B------:R2:W-:Y:S01]  /*1760*/  @!P5 SYNCS.ARRIVE.TRANS64 RZ, [UR33], R3 ;  /* 0x00000003ffffd9a7 */ /* 0x0005e20008000021 */
[----:B------:R-:W-:Y:S04]  /*1770*/  BSSY.RECONVERGENT B0, `(.L_x_23) ;  /* 0x0000003000007945 */ /* 0x000fe80003800200 */
[----:B------:R-:W-:Y:S05]  /*1780*/  @P4 BRA `(.L_x_24) ;  /* 0x0000000000044947 */ /* 0x000fea0003800000 */
[----:B------:R-:W-:Y:S05]  /*1790*/  BPT.TRAP 0x1 ;  /* 0x000000040000795c */ /* 0x000fea0000300000 */
.L_x_24:
[----:B------:R-:W-:Y:S05]  /*17a0*/  BSYNC.RECONVERGENT B0 ;  /* 0x0000000000007941 */ /* 0x000fea0003800200 */
.L_x_23:
[----:B------:R-:W-:Y:S02]  /*17b0*/  UIADD3 UR6, UPT, UPT, UR17, 0x1, URZ ;  /* 0x0000000111067890 */ /* 0x000fe4000fffe0ff */
[----:B------:R-:W-:Y:S02]  /*17c0*/  ULEA UR32, UR17, UR4, 0xd ;  /* 0x0000000411207291 */ /* 0x000fe4000f8e68ff */
[----:B------:R-:W-:Y:S02]  /*17d0*/  UISETP.NE.AND UP0, UPT, UR6, 0x3, UPT ;  /* 0x000000030600788c */ /* 0x000fe4000bf05270 */
[----:B------:R-:W-:Y:S02]  /*17e0*/  UIADD3 UR26, UP1, UPT, UR22, 0x80, URZ ;  /* 0x00000080161a7890 */ /* 0x000fe4000ff3e0ff */
[----:B------:R-:W-:Y:S02]  /*17f0*/  USEL UR9, URZ, 0x1, UP0 ;  /* 0x00000001ff097887 */ /* 0x000fe40008000000 */
[----:B------:R-:W-:-:S02]  /*1800*/  USEL UR6, UR6, URZ, UP0 ;  /* 0x000000ff06067287 */ /* 0x000fc40008000000 */
[----:B------:R-:W-:Y:S02]  /*1810*/  UIADD3 UR20, UP0, UPT, UR22, 0x180, URZ ;  /* 0x0000018016147890 */ /* 0x000fe4000ff1e0ff */
[----:B------:R-:W-:Y:S01]  /*1820*/  ULEA UR8, UR6, UR4, 0x3 ;  /* 0x0000000406087291 */ /* 0x000fe2000f8e18ff */
[----:B------:R-:W-:Y:S01]  /*1830*/  LOP3.LUT R17, R17, UR9, RZ, 0x3c, !PT ;  /* 0x0000000911117c12 */ /* 0x000fe2000f8e3cff */
[----:B------:R-:W-:Y:S02]  /*1840*/  USHF.L.U32 UR34, UR16, 0x7, URZ ;  /* 0x0000000710227899 */ /* 0x000fe400080006ff */
[----:B------:R-:W-:Y:S01]  /*1850*/  UIADD3.X UR27, UPT, UPT, URZ, UR23, URZ, UP1, !UPT ;  /* 0x00000017ff1b7290 */ /* 0x000fe20008ffe4ff */
[----:B-1----:R-:W-:Y:S01]  /*1860*/  SHF.L.U32 R2, R17, 0x1f, RZ ;  /* 0x0000001f11027819 */ /* 0x002fe200000006ff */
[----:B------:R-:W-:Y:S02]  /*1870*/  UIADD3 UR32, UPT, UPT, UR32, 0x6400, URZ ;  /* 0x0000640020207890 */ /* 0x000fe4000fffe0ff */
[----:B------:R-:W-:Y:S01]  /*1880*/  UIADD3.X UR21, UPT, UPT, URZ, UR23, URZ, UP0, !UPT ;  /* 0x00000017ff157290 */ /* 0x000fe200087fe4ff */
[----:B------:R1:W1:Y:S01]  /*1890*/  SYNCS.PHASECHK.TRANS64.TRYWAIT P0, [UR8+0x18], R2 ;  /* 0x00001802ff0075a7 */ /* 0x0002620008001108 */
[----:B------:R-:W-:Y:S01]  /*18a0*/  ULEA UR8, UR17, UR4, 0xf ;  /* 0x0000000411087291 */ /* 0x000fe2000f8e78ff */
[----:B------:R-:W-:Y:S01]  /*18b0*/  UMOV UR18, 0x0 ;  /* 0x0000000000127882 */ /* 0x000fe20000000000 */
[----:B------:R-:W-:-:S02]  /*18c0*/  UMOV UR19, 0x10000000 ;  /* 0x1000000000137882 */ /* 0x000fc40000000000 */
[----:B------:R-:W-:Y:S01]  /*18d0*/  UIADD3 UR8, UPT, UPT, UR8, 0xc400, URZ ;  /* 0x0000c40008087890 */ /* 0x000fe2000fffe0ff */
[----:B------:R1:W-:Y:S01]  /*18e0*/  UTMALDG.3D [UR32], [UR26], desc[UR18] ;  /* 0x000012201a0075b4 */ /* 0x0003e20008011000 */
[----:B------:R-:W-:Y:S01]  /*18f0*/  UMOV UR12, UR36 ;  /* 0x00000024000c7c82 */ /* 0x000fe20008000000 */
[----:B------:R-:W-:Y:S01]  /*1900*/  UMOV UR9, UR33 ;  /* 0x0000002100097c82 */ /* 0x000fe20008000000 */
[----:B------:R-:W-:Y:S01]  /*1910*/  UMOV UR10, UR34 ;  /* 0x00000022000a7c82 */ /* 0x000fe20008000000 */
[----:B------:R-:W-:Y:S01]  /*1920*/  UIADD3 UR16, UPT, UPT, UR16, 0x1, URZ ;  /* 0x0000000110107890 */ /* 0x000fe2000fffe0ff */
[----:B------:R-:W-:Y:S01]  /*1930*/  UMOV UR24, UR5 ;  /* 0x0000000500187c82 */ /* 0x000fe20008000000 */
[----:B------:R-:W-:Y:S02]  /*1940*/  UMOV UR17, UR6 ;  /* 0x0000000600117c82 */ /* 0x000fe40008000000 */
[----:B------:R1:W-:Y:S01]  /*1950*/  UTMALDG.3D [UR8], [UR20], desc[UR18] ;  /* 0x00001208140075b4 */ /* 0x0003e20008011000 */
[----:B------:R-:W-:-:S09]  /*1960*/  UISETP.NE.AND UP0, UPT, UR16, UR5, UPT ;  /* 0x000000051000728c */ /* 0x000fd2000bf05270 */
[----:B------:R-:W-:Y:S05]  /*1970*/  BRA.U UP0, `(.L_x_25) ;  /* 0xfffffffd00607547 */ /* 0x000fea000b83ffff */
.L_x_20:
[----:B-1----:R-:W-:Y:S01]  /*1980*/  ULEA UR8, UR6, UR4, 0x3 ;  /* 0x0000000406087291 */ /* 0x002fe2000f8e18ff */
[----:B------:R-:W-:Y:S01]  /*1990*/  SHF.L.U32 R2, R17, 0x1f, RZ ;  /* 0x0000001f11027819 */ /* 0x000fe200000006ff */
[----:B------:R-:W-:Y:S01]  /*19a0*/  @!P1 SYNCS.ARRIVE.TRANS64.A1T0 RZ, [UR4+0x78], RZ ;  /* 0x000078ffffff99a7 */ /* 0x000fe20008100004 */
[----:B------:R-:W-:-:S06]  /*19b0*/  UISETP.GT.AND UP0, UPT, UR15, UR14, UPT ;  /* 0x0000000e0f00728c */ /* 0x000fcc000bf04270 */
[----:B--2---:R1:W2:Y:S03]  /*19c0*/  SYNCS.PHASECHK.TRANS64.TRYWAIT P0, [UR8+0x18], R2 ;  /* 0x00001802ff0075a7 */ /* 0x0042a60008001108 */
[----:B------:R-:W-:Y:S05]  /*19d0*/  BRA.U !UP0, `(.L_x_26) ;  /* 0x0000000108ac7547 */ /* 0x000fea000b800000 */
[----:B------:R-:W-:Y:S01]  /*19e0*/  UIADD3 UR21, UPT, UPT, UR7, UR24, URZ ;  /* 0x0000001807157290 */ /* 0x000fe2000fffe0ff */
[----:B------:R-:W-:-:S11]  /*19f0*/  UMOV UR25, UR6 ;  /* 0x0000000600197c82 */ /* 0x000fd60008000000 */
.L_x_31:
[----:B-1----:R-:W-:Y:S01]  /*1a00*/  ULEA UR17, UR25, UR4, 0x3 ;  /* 0x0000000419117291 */ /* 0x002fe2000f8e18ff */
[----:B--2---:R-:W-:Y:S01]  /*1a10*/  @!P5 MOV R3, 0xa000 ;  /* 0x0000a0000003d802 */ /* 0x004fe20000000f00 */
[----:B--2---:R-:W-:Y:S10]  /*1a20*/  @P0 BRA `(.L_x_27) ;  /* 0x00000000000c0947 */ /* 0x004ff40003800000 */
[----:B------:R-:W-:-:S04]  /*1a30*/  SHF.L.U32 R4, R17, 0x1f, RZ ;  /* 0x0000001f11047819 */ /* 0x000fc800000006ff */
[----:B------:R-:W2:Y:S02]  /*1a40*/  SYNCS.PHASECHK.TRANS64.TRYWAIT P0, [UR17+0x18], R4 ;  /* 0x00001804ff0075a7 */ /* 0x000ea40008001111 */
[----:B--2---:R-:W-:Y:S05]  /*1a50*/  @!P0 BRA `(.L_x_28) ;  /* 0x0000007400648947 */ /* 0x004fea0003800000 */
.L_x_27:
[----:B------:R2:W-:Y:S01]  /*1a60*/  @!P5 SYNCS.ARRIVE.TRANS64 RZ, [UR17], R3 ;  /* 0x00000003ffffd9a7 */ /* 0x0005e20008000011 */
[----:B------:R-:W-:Y:S04]  /*1a70*/  BSSY.RECONVERGENT B0, `(.L_x_29) ;  /* 0x0000003000007945 */ /* 0x000fe80003800200 */
[----:B------:R-:W-:Y:S05]  /*1a80*/  @P4 BRA `(.L_x_30) ;  /* 0x0000000000044947 */ /* 0x000fea0003800000 */
[----:B------:R-:W-:Y:S05]  /*1a90*/  BPT.TRAP 0x1 ;  /* 0x000000040000795c */ /* 0x000fea0000300000 */
.L_x_30:
[----:B------:R-:W-:Y:S05]  /*1aa0*/  BSYNC.RECONVERGENT B0 ;  /* 0x0000000000007941 */ /* 0x000fea0003800200 */
.L_x_29:
        /* <DEDUP_REMOVED lines=10> */
[----:B------:R-:W-:Y:S01]  /*1b50*/  UIADD3 UR16, UPT, UPT, UR16, 0x6400, URZ ;  /* 0x0000640010107890 */ /* 0x000fe2000fffe0ff */
[----:B-1----:R-:W-:Y:S01]  /*1b60*/  SHF.L.U32 R2, R17, 0x1f, RZ ;  /* 0x0000001f11027819 */ /* 0x002fe200000006ff */
[----:B------:R-:W-:Y:S02]  /*1b70*/  UIADD3.X UR31, UPT, UPT, URZ, UR23, URZ, UP1, !UPT ;  /* 0x00000017ff1f7290 */ /* 0x000fe40008ffe4ff */
[----:B------:R-:W-:Y:S01]  /*1b80*/  UIADD3.X UR29, UPT, UPT, URZ, UR23, URZ, UP0, !UPT ;  /* 0x00000017ff1d7290 */ /* 0x000fe200087fe4ff */
[----:B------:R1:W1:Y:S01]  /*1b90*/  SYNCS.PHASECHK.TRANS64.TRYWAIT P0, [UR8+0x18], R2 ;  /* 0x00001802ff0075a7 */ /* 0x0002620008001108 */
[----:B------:R-:W-:Y:S01]  /*1ba0*/  ULEA UR8, UR25, UR4, 0xf ;  /* 0x0000000419087291 */ /* 0x000fe2000f8e78ff */
[----:B------:R-:W-:Y:S01]  /*1bb0*/  UMOV UR26, 0x0 ;  /* 0x00000000001a7882 */ /* 0x000fe20000000000 */
[----:B------:R-:W-:-:S02]  /*1bc0*/  UMOV UR27, 0x10000000 ;  /* 0x10000000001b7882 */ /* 0x000fc40000000000 */
[----:B------:R-:W-:Y:S01]  /*1bd0*/  UIADD3 UR8, UPT, UPT, UR8, 0xc400, URZ ;  /* 0x0000c40008087890 */ /* 0x000fe2000fffe0ff */
[----:B------:R-:W-:Y:S01]  /*1be0*/  UMOV UR19, UR35 ;  /* 0x0000002300137c82 */ /* 0x000fe20008000000 */
[----:B------:R-:W-:Y:S01]  /*1bf0*/  UMOV UR20, UR36 ;  /* 0x0000002400147c82 */ /* 0x000fe20008000000 */
[----:B------:R-:W-:Y:S01]  /*1c00*/  UMOV UR12, UR36 ;  /* 0x00000024000c7c82 */ /* 0x000fe20008000000 */
[----:B------:R-:W-:Y:S01]  /*1c10*/  UMOV UR9, UR17 ;  /* 0x0000001100097c82 */ /* 0x000fe20008000000 */
[----:B------:R-:W-:Y:S01]  /*1c20*/  UMOV UR10, UR18 ;  /* 0x00000012000a7c82 */ /* 0x000fe20008000000 */
[----:B------:R1:W-:Y:S01]  /*1c30*/  UTMALDG.3D [UR16], [UR30], desc[UR26] ;  /* 0x00001a101e0075b4 */ /* 0x0003e20008011000 */
[----:B------:R-:W-:Y:S01]  /*1c40*/  UIADD3 UR24, UPT, UPT, UR24, 0x1, URZ ;  /* 0x0000000118187890 */ /* 0x000fe2000fffe0ff */
[----:B------:R-:W-:-:S03]  /*1c50*/  UMOV UR25, UR6 ;  /* 0x0000000600197c82 */ /* 0x000fc60008000000 */
[----:B------:R-:W-:Y:S01]  /*1c60*/  UISETP.NE.AND UP0, UPT, UR24, UR21, UPT ;  /* 0x000000151800728c */ /* 0x000fe2000bf05270 */
[----:B------:R1:W-:Y:S08]  /*1c70*/  UTMALDG.3D [UR8], [UR28], desc[UR26] ;  /* 0x00001a081c0075b4 */ /* 0x0003f00008011000 */
[----:B------:R-:W-:Y:S05]  /*1c80*/  BRA.U UP0, `(.L_x_31) ;  /* 0xfffffffd005c7547 */ /* 0x000fea000b83ffff */
.L_x_26:
[C---:B-1----:R-:W-:Y:S01]  /*1c90*/  LEA R2, R16.reuse, UR4, 0x3 ;  /* 0x0000000410027c11 */ /* 0x042fe2000f8e18ff */
[----:B------:R-:W-:Y:S01]  /*1ca0*/  NOP ;  /* 0x0000000000007918 */ /* 0x000fe20000000000 */
[----:B--2---:R-:W-:Y:S02]  /*1cb0*/  SHF.L.U32 R3, R13, 0x1f, RZ ;  /* 0x0000001f0d037819 */ /* 0x004fe400000006ff */
[----:B------:R-:W-:Y:S02]  /*1cc0*/  LEA R4, R16, UR4, 0x4 ;  /* 0x0000000410047c11 */ /* 0x000fe4000f8e20ff */
[----:B------:R-:W1:Y:S02]  /*1cd0*/  SYNCS.PHASECHK.TRANS64.TRYWAIT P0, [R2+URZ+0x80], R3 ;  /* 0x00008003020075a7 */ /* 0x000e6400080011ff */
[----:B-1----:R-:W-:Y:S05]  /*1ce0*/  @!P0 BRA `(.L_x_32) ;  /* 0x0000007000d88947 */ /* 0x002fea0003800000 */
.L_x_127:
[----:B------:R-:W2:Y:S01]  /*1cf0*/  LDS.128 R4, [R4+0x110] ;  /* 0x0001100004047984 */ /* 0x000ea20000000c00 */
[----:B---3--:R-:W-:Y:S01]  /*1d00*/  ISETP.GE.AND P0, PT, R40, 0x1, PT ;  /* 0x000000012800780c */ /* 0x008fe20003f06270 */
[----:B-1----:R-:W-:Y:S01]  /*1d10*/  VIADD R2, R2, 0x90 ;  /* 0x0000009002027836 */ /* 0x002fe20000000000 */
[----:B------:R-:W-:Y:S01]  /*1d20*/  @!PT LDS RZ, [RZ] ;  /* 0x00000000fffff984 */ /* 0x000fe20000000800 */
[----:B------:R-:W-:Y:S01]  /*1d30*/  @!PT LDS RZ, [RZ] ;  /* 0x00000000fffff984 */ /* 0x000fe20000000800 */
[----:B------:R-:W-:Y:S01]  /*1d40*/  @!PT LDS RZ, [RZ] ;  /* 0x00000000fffff984 */ /* 0x000fe20000000800 */
[----:B------:R-:W-:Y:S01]  /*1d50*/  @!PT LDS RZ, [RZ] ;  /* 0x00000000fffff984 */ /* 0x000fe20000000800 */
[----:B------:R1:W-:Y:S06]  /*1d60*/  MEMBAR.ALL.CTA ;  /* 0x0000000000007992 */ /* 0x0003ec0000008000 */
[----:B-1----:R-:W1:Y:S01]  /*1d70*/  FENCE.VIEW.ASYNC.S ;  /* 0x00000000000073c6 */ /* 0x002e620000000000 */
[----:B------:R-:W-:-:S04]  /*1d80*/  PRMT R2, RZ, 0x654, R2 ;  /* 0x00000654ff027816 */ /* 0x000fc80000000002 */
[----:B-1----:R1:W-:Y:S01]  /*1d90*/  SYNCS.ARRIVE.TRANS64.RED.A1T0 RZ, [R2+URZ], RZ ;  /* 0x000000ff02ff79a7 */ /* 0x0023e200081004ff */
[----:B--2---:R-:W-:-:S13]  /*1da0*/  LOP3.LUT P2, RZ, R6, 0x1, RZ, 0xc0, !PT ;  /* 0x0000000106ff7812 */ /* 0x004fda000784c0ff */
[----:B------:R-:W-:Y:S01]  /*1db0*/  @P2 SHF.R.U32.HI R3, RZ, 0x10, R5 ;  /* 0x00000010ff032819 */ /* 0x000fe20000011605 */
[----:B------:R-:W-:Y:S01]  /*1dc0*/  VOTEU.ANY UP0, P2 ;  /* 0x0000000000ff7886 */ /* 0x000fe20001000100 */
[----:B------:R-:W-:Y:S02]  /*1dd0*/  @P2 MOV R10, R4 ;  /* 0x00000004000a2202 */ /* 0x000fe40000000f00 */
[----:B------:R-:W-:Y:S02]  /*1de0*/  @P2 R2UR.BROADCAST UR8, R3 ;  /* 0x00000000030822ca */ /* 0x000fe400008e0000 */
[----:B------:R-:W-:-:S11]  /*1df0*/  @P2 LOP3.LUT R9, R5, 0xffff, RZ, 0xc0, !PT ;  /* 0x0000ffff05092812 */ /* 0x000fd600078ec0ff */
[----:B------:R-:W-:Y:S01]  /*1e00*/  @UP0 UMOV UR36, UR8 ;  /* 0x0000000800240c82 */ /* 0x000fe20008000000 */
[----:B-1----:R-:W-:Y:S05]  /*1e10*/  @!P0 BRA `(.L_x_33) ;  /* 0x0000000000b88947 */ /* 0x002fea0003800000 */
[----:B------:R-:W4:Y:S01]  /*1e20*/  LDC.64 R4, c[0x0][0xb18] ;  /* 0x0002c600ff047b82 */ /* 0x000f220000000a00 */
[----:B------:R-:W-:-:S07]  /*1e30*/  ISETP.NE.AND P3, PT, R40, 0x1, PT ;  /* 0x000000012800780c */ /* 0x000fce0003f65270 */
[----:B------:R-:W1:Y:S08]  /*1e40*/  LDC.64 R6, c[0x0][0xb10] ;  /* 0x0002c400ff067b82 */ /* 0x000e700000000a00 */
[----:B------:R-:W2:Y:S08]  /*1e50*/  LDC R14, c[0x0][0xb20] ;  /* 0x0002c800ff0e7b82 */ /* 0x000eb00000000800 */
[----:B------:R-:W3:Y:S01]  /*1e60*/  LDC R15, c[0x0][0xb0c] ;  /* 0x0002c300ff0f7b82 */ /* 0x000ee20000000800 */
[----:B----4-:R-:W-:Y:S01]  /*1e70*/  IMAD.HI.U32 R19, R0, R5, RZ ;  /* 0x0000000500137227 */ /* 0x010fe200078e00ff */
[----:B------:R-:W-:-:S03]  /*1e80*/  ISETP.NE.AND P0, PT, R4, 0x1, PT ;  /* 0x000000010400780c */ /* 0x000fc60003f05270 */
[----:B------:R-:W-:-:S03]  /*1e90*/  IMAD.HI.U32 R5, R9, R5, RZ ;  /* 0x0000000509057227 */ /* 0x000fc600078e00ff */
[----:B------:R-:W4:Y:S01]  /*1ea0*/  LDC.64 R2, c[0x0][0xb28] ;  /* 0x0002ca00ff027b82 */ /* 0x000f220000000a00 */
[----:B-1----:R-:W-:-:S04]  /*1eb0*/  IMAD.HI.U32 R20, R8, R6, RZ ;  /* 0x0000000608147227 */ /* 0x002fc800078e00ff */
[----:B------:R-:W-:Y:S01]  /*1ec0*/  IMAD.HI.U32 R21, R10, R6, RZ ;  /* 0x000000060a157227 */ /* 0x000fe200078e00ff */
[----:B------:R-:W-:Y:S02]  /*1ed0*/  SHF.R.U32.HI R20, RZ, R7, R20 ;  /* 0x00000007ff147219 */ /* 0x000fe40000011614 */
[-C--:B--2---:R-:W-:Y:S02]  /*1ee0*/  SHF.R.U32.HI R19, RZ, R14.reuse, R19 ;  /* 0x0000000eff137219 */ /* 0x084fe40000011613 */
[----:B------:R-:W-:Y:S02]  /*1ef0*/  SHF.R.U32.HI R5, RZ, R14, R5 ;  /* 0x0000000eff057219 */ /* 0x000fe40000011605 */
[----:B------:R-:W-:Y:S02]  /*1f00*/  SEL R19, R0, R19, !P0 ;  /* 0x0000001300137207 */ /* 0x000fe40004000000 */
[----:B------:R-:W-:Y:S02]  /*1f10*/  SHF.R.U32.HI R21, RZ, R7, R21 ;  /* 0x00000007ff157219 */ /* 0x000fe40000011615 */
[----:B---3--:R-:W-:-:S02]  /*1f20*/  ISETP.NE.AND P1, PT, R15, 0x1, PT ;  /* 0x000000010f00780c */ /* 0x008fc40003f25270 */
[----:B------:R-:W-:Y:S02]  /*1f30*/  SEL R5, R9, R5, !P0 ;  /* 0x0000000509057207 */ /* 0x000fe40004000000 */
[----:B------:R-:W-:Y:S02]  /*1f40*/  SEL R20, R8, R20, !P1 ;  /* 0x0000001408147207 */ /* 0x000fe40004800000 */
[----:B------:R-:W-:Y:S01]  /*1f50*/  SEL R21, R10, R21, !P1 ;  /* 0x000000150a157207 */ /* 0x000fe20004800000 */
[----:B----4-:R-:W-:-:S04]  /*1f60*/  IMAD.HI.U32 R18, R19, R2, RZ ;  /* 0x0000000213127227 */ /* 0x010fc800078e00ff */
        /* <DEDUP_REMOVED lines=10> */
[----:B------:R-:W-:-:S04]  /*2010*/  @!P0 IMAD.HI.U32 R7, R21, R2, RZ ;  /* 0x0000000215078227 */ /* 0x000fc800078e00ff */
[----:B------:R-:W-:Y:S01]  /*2020*/  IMAD.MOV R2, RZ, RZ, -R6 ;  /* 0x000000ffff027224 */ /* 0x000fe200078e0a06 */
[----:B------:R-:W-:Y:S02]  /*2030*/  @!P0 SHF.R.U32.HI R3, RZ, R3, R7 ;  /* 0x00000003ff038219 */ /* 0x000fe40000011607 */
[----:B------:R-:W-:Y:S01]  /*2040*/  IADD3 R7, PT, PT, -R5, RZ, RZ ;  /* 0x000000ff05077210 */ /* 0x000fe20007ffe1ff */
[----:B------:R-:W-:Y:S01]  /*2050*/  IMAD R2, R40, R2, R5 ;  /* 0x0000000228027224 */ /* 0x000fe200078e0205 */
        /* <DEDUP_REMOVED lines=10> */
.L_x_33:
[----:B------:R-:W1:Y:S02]  /*2100*/  LDCU UR8, c[0x0][0xb30] ;  /* 0x00016600ff0877ac */ /* 0x000e640008000800 */
[----:B-1----:R-:W-:-:S09]  /*2110*/  UISETP.NE.AND UP0, UPT, UR8, 0x1, UPT ;  /* 0x000000010800788c */ /* 0x002fd2000bf05270 */
[----:B------:R-:W-:Y:S05]  /*2120*/  BRA.U UP0, `(.L_x_34) ;  /* 0x0000000100407547 */ /* 0x000fea000b800000 */
[----:B------:R-:W1:Y:S08]  /*2130*/  LDC.64 R4, c[0x0][0xb10] ;  /* 0x0002c400ff047b82 */ /* 0x000e700000000a00 */
[----:B------:R-:W2:Y:S08]  /*2140*/  LDC.64 R2, c[0x0][0xb18] ;  /* 0x0002c600ff027b82 */ /* 0x000eb00000000a00 */
[----:B------:R-:W3:Y:S08]  /*2150*/  LDC R6, c[0x0][0xb20] ;  /* 0x0002c800ff067b82 */ /* 0x000ef00000000800 */
[----:B------:R-:W4:Y:S01]  /*2160*/  LDC R7, c[0x0][0xb0c] ;  /* 0x0002c300ff077b82 */ /* 0x000f220000000800 */
[----:B-1----:R-:W-:-:S05]  /*2170*/  IMAD.HI.U32 R4, R10, R4, RZ ;  /* 0x000000040a047227 */ /* 0x002fca00078e00ff */
[----:B------:R-:W-:Y:S01]  /*2180*/  SHF.R.U32.HI R4, RZ, R5, R4 ;  /* 0x00000005ff047219 */ /* 0x000fe20000011604 */
[----:B--2---:R-:W-:Y:S01]  /*2190*/  IMAD.HI.U32 R3, R9, R3, RZ ;  /* 0x0000000309037227 */ /* 0x004fe200078e00ff */
[----:B------:R-:W-:-:S04]  /*21a0*/  ISETP.NE.AND P0, PT, R2, 0x1, PT ;  /* 0x000000010200780c */ /* 0x000fc80003f05270 */
[----:B---3--:R-:W-:-:S04]  /*21b0*/  SHF.R.U32.HI R3, RZ, R6, R3 ;  /* 0x00000006ff037219 */ /* 0x008fc80000011603 */
[----:B------:R-:W-:Y:S02]  /*21c0*/  SEL R3, R9, R3, !P0 ;  /* 0x0000000309037207 */ /* 0x000fe40004000000 */
[----:B----4-:R-:W-:-:S04]  /*21d0*/  ISETP.NE.AND P1, PT, R7, 0x1, PT ;  /* 0x000000010700780c */ /* 0x010fc80003f25270 */
[----:B------:R-:W-:-:S05]  /*21e0*/  SEL R4, R10, R4, !P1 ;  /* 0x000000040a047207 */ /* 0x000fca0004800000 */
[----:B------:R-:W-:Y:S02]  /*21f0*/  IMAD.IADD R5, R3, 0x1, -R4 ;  /* 0x0000000103057824 */ /* 0x000fe400078e0a04 */
[----:B------:R-:W-:Y:S02]  /*2200*/  IMAD.IADD R3, R4, 0x1, -R3 ;  /* 0x0000000104037824 */ /* 0x000fe400078e0a03 */
[----:B------:R-:W-:Y:S02]  /*2210*/  IMAD R10, R5, R7, R10 ;  /* 0x00000007050a7224 */ /* 0x000fe400078e020a */
[----:B------:R-:W-:-:S07]  /*2220*/  IMAD R9, R3, R2, R9 ;  /* 0x0000000203097224 */ /* 0x000fce00078e0209 */
.L_x_34:
[----:B------:R-:W-:Y:S01]  /*2230*/  VIADD R16, R16, 0x1 ;  /* 0x0000000110107836 */ /* 0x000fe20000000000 */
[----:B------:R-:W-:Y:S01]  /*2240*/  PLOP3.LUT P1, PT, PT, PT, PT, 0x80, 0x8 ;  /* 0x000000000008781c */ /* 0x000fe20003f2f070 */
[----:B------:R-:W-:Y:S02]  /*2250*/  IMAD.IADD R15, R10, 0x1, R95 ;  /* 0x000000010a0f7824 */ /* 0x000fe400078e025f */
[----:B------:R-:W-:Y:S01]  /*2260*/  IMAD.IADD R14, R9, 0x1, R94 ;  /* 0x00000001090e7824 */ /* 0x000fe200078e025e */
[----:B------:R-:W-:-:S04]  /*2270*/  ISETP.NE.AND P0, PT, R16, 0x2, PT ;  /* 0x000000021000780c */ /* 0x000fc80003f05270 */
[----:B------:R-:W-:Y:S02]  /*2280*/  SEL R2, RZ, 0x1, P0 ;  /* 0x00000001ff027807 */ /* 0x000fe40000000000 */
[----:B------:R-:W-:Y:S02]  /*2290*/  SEL R16, R16, RZ, P0 ;  /* 0x000000ff10107207 */ /* 0x000fe40000000000 */
[----:B------:R-:W-:Y:S01]  /*22a0*/  LOP3.LUT R13, R13, R2, RZ, 0x3c, !PT ;  /* 0x000000020d0d7212 */ /* 0x000fe200078e3cff */
[----:B------:R-:W-:Y:S06]  /*22b0*/  @P2 BRA `(.L_x_35) ;  /* 0xfffffff000982947 */ /* 0x000fec000383ffff */
[----:B------:R-:W-:Y:S01]  /*22c0*/  UIADD3 UR4, UPT, UPT, UR4, 0x18, URZ ;  /* 0x0000001804047890 */ /* 0x000fe2000fffe0ff */
[----:B------:R-:W-:-:S03]  /*22d0*/  SHF.L.U32 R2, R17, 0x1f, RZ ;  /* 0x0000001f11027819 */ /* 0x000fc600000006ff */
[----:B------:R-:W-:-:S09]  /*22e0*/  ULEA UR5, UR6, UR4, 0x3 ;  /* 0x0000000406057291 */ /* 0x000fd2000f8e18ff */
[----:B------:R-:W1:Y:S02]  /*22f0*/  SYNCS.PHASECHK.TRANS64.TRYWAIT P0, [UR5], R2 ;  /* 0x00000002ff0075a7 */ /* 0x000e640008001105 */
[----:B-1----:R-:W-:Y:S05]  /*2300*/  @!P0 BRA `(.L_x_36) ;  /* 0x0000006c00648947 */ /* 0x002fea0003800000 */
.L_x_129:
[----:B------:R-:W-:-:S04]  /*2310*/  UIADD3 UR6, UPT, UPT, UR6, 0x1, URZ ;  /* 0x0000000106067890 */ /* 0x000fc8000fffe0ff */
[----:B------:R-:W-:-:S04]  /*2320*/  UISETP.NE.AND UP0, UPT, UR6, 0x3, UPT ;  /* 0x000000030600788c */ /* 0x000fc8000bf05270 */
[----:B------:R-:W-:Y:S02]  /*2330*/  USEL UR7, URZ, 0x1, UP0 ;  /* 0x00000001ff077887 */ /* 0x000fe40008000000 */
[----:B------:R-:W-:-:S04]  /*2340*/  USEL UR6, UR6, URZ, UP0 ;  /* 0x000000ff06067287 */ /* 0x000fc80008000000 */
[----:B------:R-:W-:Y:S01]  /*2350*/  ULEA UR5, UR6, UR4, 0x3 ;  /* 0x0000000406057291 */ /* 0x000fe2000f8e18ff */
[----:B------:R-:W-:-:S04]  /*2360*/  LOP3.LUT R17, R17, UR7, RZ, 0x3c, !PT ;  /* 0x0000000711117c12 */ /* 0x000fc8000f8e3cff */
[----:B-1----:R-:W-:-:S04]  /*2370*/  SHF.L.U32 R2, R17, 0x1f, RZ ;  /* 0x0000001f11027819 */ /* 0x002fc800000006ff */
[----:B------:R-:W1:Y:S02]  /*2380*/  SYNCS.PHASECHK.TRANS64.TRYWAIT P0, [UR5], R2 ;  /* 0x00000002ff0075a7 */ /* 0x000e640008001105 */
[----:B-1----:R-:W-:Y:S05]  /*2390*/  @!P0 BRA `(.L_x_37) ;  /* 0x0000006c00588947 */ /* 0x002fea0003800000 */
.L_x_131:
[----:B------:R-:W-:-:S04]  /*23a0*/  UIADD3 UR6, UPT, UPT, UR6, 0x1, URZ ;  /* 0x0000000106067890 */ /* 0x000fc8000fffe0ff */
[----:B------:R-:W-:-:S04]  /*23b0*/  UISETP.NE.AND UP0, UPT, UR6, 0x3, UPT ;  /* 0x000000030600788c */ /* 0x000fc8000bf05270 */
[----:B------:R-:W-:Y:S02]  /*23c0*/  USEL UR5, URZ, 0x1, UP0 ;  /* 0x00000001ff057887 */ /* 0x000fe40008000000 */
[----:B------:R-:W-:-:S04]  /*23d0*/  USEL UR6, UR6, URZ, UP0 ;  /* 0x000000ff06067287 */ /* 0x000fc80008000000 */
[----:B------:R-:W-:Y:S01]  /*23e0*/  ULEA UR6, UR6, UR4, 0x3 ;  /* 0x0000000406067291 */ /* 0x000fe2000f8e18ff */
[----:B-1----:R-:W-:-:S04]  /*23f0*/  LOP3.LUT R2, R17, UR5, RZ, 0x3c, !PT ;  /* 0x0000000511027c12 */ /* 0x002fc8000f8e3cff */
[----:B------:R-:W-:Y:S01]  /*2400*/  SHF.L.U32 R2, R2, 0x1f, RZ ;  /* 0x0000001f02027819 */ /* 0x000fe200000006ff */
[----:B----4-:R-:W-:-:S07]  /*2410*/  IMAD.U32 R0, RZ, RZ, UR6 ;  /* 0x00000006ff007e24 */ /* 0x010fce000f8e00ff */
.L_x_38:
[----:B-1----:R1:W2:Y:S02]  /*2420*/  SYNCS.PHASECHK.TRANS64.TRYWAIT P0, [R0+URZ], R2 ;  /* 0x00000002000075a7 */ /* 0x0022a400080011ff */
[----:B--2---:R-:W-:Y:S05]  /*2430*/  @!P0 NANOSLEEP.SYNCS 0x989680 ;  /* 0x009896800000895d */ /* 0x004fea0003900000 */
[----:B------:R-:W2:Y:S02]  /*2440*/  @!P0 SYNCS.PHASECHK.TRANS64 P0, [R0+URZ], R2 ;  /* 0x00000002000085a7 */ /* 0x000ea400080010ff */
[----:B--2---:R-:W-:Y:S05]  /*2450*/  @P0 EXIT ;  /* 0x000000000000094d */ /* 0x004fea0003800000 */
[----:B------:R-:W-:Y:S05]  /*2460*/  BRA `(.L_x_38) ;  /* 0xfffffffc00ec7947 */ /* 0x000fea000383ffff */
.L_x_17:
[----:B------:R-:W-:-:S04]  /*2470*/  UISETP.NE.AND UP1, UPT, UR37, URZ, UPT ;  /* 0x000000ff2500728c */ /* 0x000fc8000bf25270 */
[----:B------:R-:W-:-:S09]  /*2480*/  UISETP.NE.OR UP1, UPT, UR8, 0x1, UP1 ;  /* 0x000000010800788c */ /* 0x000fd20008f25670 */
[----:B------:R-:W-:Y:S05]  /*2490*/  BRA.U UP1, `(.L_x_39) ;  /* 0x0000000501487547 */ /* 0x000fea000b800000 */
[----:B------:R-:W-:Y:S01]  /*24a0*/  ISETP.NE.AND P2, PT, R2, RZ, PT ;  /* 0x000000ff0200720c */ /* 0x000fe20003f45270 */
[----:B------:R-:W-:Y:S01]  /*24b0*/  IMAD.MOV.U32 R12, RZ, RZ, 0x1 ;  /* 0x00000001ff0c7424 */ /* 0x000fe200078e00ff */
[----:B------:R-:W-:Y:S02]  /*24c0*/  CS2R R10, SRZ ;  /* 0x00000000000a7805 */ /* 0x000fe4000001ff00 */
[----:B------:R-:W-:Y:S01]  /*24d0*/  CS2R R8, SRZ ;  /* 0x0000000000087805 */ /* 0x000fe2000001ff00 */
[----:B------:R-:W-:Y:S01]  /*24e0*/  UMOV UR4, 0x400 ;  /* 0x0000040000047882 */ /* 0x000fe20000000000 */
[----:B------:R-:W-:Y:S01]  /*24f0*/  UMOV UR6, URZ ;  /* 0x000000ff00067c82 */ /* 0x000fe20008000000 */
[----:B------:R-:W-:-:S12]  /*2500*/  ULEA UR37, UR37, UR4, 0x18 ;  /* 0x0000000425257291 */ /* 0x000fd8000f8ec0ff */
.L_x_43:
[----:B------:R-:W-:Y:S02]  /*2510*/  LEA R0, R8, UR37, 0x3 ;  /* 0x0000002508007c11 */ /* 0x000fe4000f8e18ff */
[----:B------:R-:W-:-:S03]  /*2520*/  SHF.L.U32 R4, R9, 0x1f, RZ ;  /* 0x0000001f09047819 */ /* 0x000fc600000006ff */
[----:B------:R-:W-:Y:S01]  /*2530*/  VIADD R5, R0, 0xf0 ;  /* 0x000000f000057836 */ /* 0x000fe20000000000 */
[----:B------:R-:W1:Y:S02]  /*2540*/  SYNCS.PHASECHK.TRANS64.TRYWAIT P0, [R0+URZ+0xe0], R4 ;  /* 0x0000e004000075a7 */ /* 0x000e6400080011ff */
[----:B-1----:R-:W-:Y:S05]  /*2550*/  @!P0 BRA `(.L_x_40) ;  /* 0x0000006c00008947 */ /* 0x002fea0003800000 */
.L_x_132:
[----:B------:R-:W-:Y:S01]  /*2560*/  ULEA UR5, UR6, UR37, 0x3 ;  /* 0x0000002506057291 */ /* 0x000fe2000f8e18ff */
[----:B-1----:R-:W-:Y:S01]  /*2570*/  PRMT R0, RZ, 0x654, R5 ;  /* 0x00000654ff007816 */ /* 0x002fe20000000005 */
[----:B------:R-:W-:Y:S01]  /*2580*/  @!P2 IMAD.MOV.U32 R4, RZ, RZ, 0x10 ;  /* 0x00000010ff04a424 */ /* 0x000fe200078e00ff */
[----:B------:R-:W-:Y:S01]  /*2590*/  SHF.L.U32 R5, R12, 0x1f, RZ ;  /* 0x0000001f0c057819 */ /* 0x000fe200000006ff */
[----:B------:R-:W-:Y:S01]  /*25a0*/  UIADD3 UR4, UPT, UPT, UR5, 0x80, URZ ;  /* 0x0000008005047890 */ /* 0x000fe2000fffe0ff */
[----:B------:R1:W-:Y:S05]  /*25b0*/  SYNCS.ARRIVE.TRANS64.RED.A1T0 RZ, [R0+URZ], RZ ;  /* 0x000000ff00ff79a7 */ /* 0x0003ea00081004ff */
[----:B------:R-:W-:Y:S01]  /*25c0*/  IMAD.U32 R6, RZ, RZ, UR4 ;  /* 0x00000004ff067e24 */ /* 0x000fe2000f8e00ff */
[----:B------:R-:W2:Y:S04]  /*25d0*/  SYNCS.PHASECHK.TRANS64.TRYWAIT P0, [UR5+0x90], R5 ;  /* 0x00009005ff0075a7 */ /* 0x000ea80008001105 */
[----:B------:R-:W-:Y:S01]  /*25e0*/  PRMT R6, R2, 0x654, R6 ;  /* 0x0000065402067816 */ /* 0x000fe20000000006 */
[----:B-12---:R-:W-:Y:S06]  /*25f0*/  @!P0 BRA `(.L_x_41) ;  /* 0x0000006800ec8947 */ /* 0x006fec0003800000 */
.L_x_134:
[----:B------:R-:W-:Y:S01]  /*2600*/  ULEA UR4, UR6, UR37, 0x4 ;  /* 0x0000002506047291 */ /* 0x000fe2000f8e20ff */
[----:B------:R-:W-:Y:S01]  /*2610*/  SEL R3, R6, R3, !P2 ;  /* 0x0000000306037207 */ /* 0x000fe20005000000 */
[----:B------:R-:W-:Y:S01]  /*2620*/  UIADD3 UR5, UPT, UPT, UR5, 0x80, URZ ;  /* 0x0000008005057890 */ /* 0x000fe2000fffe0ff */
[----:B-1----:R-:W-:Y:S01]  /*2630*/  LEA R0, R11, UR37, 0x3 ;  /* 0x000000250b007c11 */ /* 0x002fe2000f8e18ff */
[----:B------:R-:W-:Y:S01]  /*2640*/  UIADD3 UR4, UPT, UPT, UR4, 0x110, URZ ;  /* 0x0000011004047890 */ /* 0x000fe2000fffe0ff */
[----:B------:R1:W-:Y:S01]  /*2650*/  @!P2 SYNCS.ARRIVE.TRANS64.RED RZ, [R3+URZ], R4 ;  /* 0x0000000403ffa9a7 */ /* 0x0003e200080004ff */
[----:B------:R-:W-:Y:S01]  /*2660*/  UIADD3 UR6, UPT, UPT, UR6, 0x1, URZ ;  /* 0x0000000106067890 */ /* 0x000fe2000fffe0ff */
[----:B------:R-:W-:-:S03]  /*2670*/  VIADD R8, R8, 0x1 ;  /* 0x0000000108087836 */ /* 0x000fc60000000000 */
[----:B------:R-:W-:Y:S02]  /*2680*/  UISETP.NE.AND UP0, UPT, UR6, 0x2, UPT ;  /* 0x000000020600788c */ /* 0x000fe4000bf05270 */
[----:B------:R-:W-:Y:S01]  /*2690*/  ISETP.NE.AND P0, PT, R8, 0x2, PT ;  /* 0x000000020800780c */ /* 0x000fe20003f05270 */
[----:B------:R-:W-:Y:S06]  /*26a0*/  UGETNEXTWORKID.BROADCAST [UR4], [UR5] ;  /* 0x00000000040073ca */ /* 0x000fec0008000100 */
[----:B------:R-:W-:Y:S02]  /*26b0*/  USEL UR4, URZ, 0x1, UP0 ;  /* 0x00000001ff047887 */ /* 0x000fe40008000000 */
[----:B------:R-:W-:-:S04]  /*26c0*/  USEL UR6, UR6, URZ, UP0 ;  /* 0x000000ff06067287 */ /* 0x000fc80008000000 */
[----:B------:R-:W-:Y:S02]  /*26d0*/  LOP3.LUT R12, R12, UR4, RZ, 0x3c, !PT ;  /* 0x000000040c0c7c12 */ /* 0x000fe4000f8e3cff */
[----:B-1----:R-:W-:-:S04]  /*26e0*/  SHF.L.U32 R4, R10, 0x1f, RZ ;  /* 0x0000001f0a047819 */ /* 0x002fc800000006ff */
[----:B------:R-:W1:Y:S02]  /*26f0*/  SYNCS.PHASECHK.TRANS64.TRYWAIT P1, [R0+URZ+0x80], R4 ;  /* 0x00008004000075a7 */ /* 0x000e6400080211ff */
[----:B-1----:R-:W-:Y:S05]  /*2700*/  @!P1 BRA `(.L_x_42) ;  /* 0x0000006800c09947 */ /* 0x002fea0003800000 */
.L_x_135:
[C---:B-1----:R-:W-:Y:S01]  /*2710*/  LEA R4, R11.reuse, UR37, 0x4 ;  /* 0x000000250b047c11 */ /* 0x042fe2000f8e20ff */
[----:B------:R-:W-:Y:S01]  /*2720*/  VIADD R0, R0, 0x90 ;  /* 0x0000009000007836 */ /* 0x000fe20000000000 */
[----:B------:R-:W-:Y:S01]  /*2730*/  SEL R8, R8, RZ, P0 ;  /* 0x000000ff08087207 */ /* 0x000fe20000000000 */
[----:B------:R-:W-:-:S03]  /*2740*/  VIADD R11, R11, 0x1 ;  /* 0x000000010b0b7836 */ /* 0x000fc60000000000 */
[----:B------:R-:W1:Y:S01]  /*2750*/  LDS.128 R4, [R4+0x110] ;  /* 0x0001100004047984 */ /* 0x000e620000000c00 */
[----:B------:R-:W-:Y:S02]  /*2760*/  PRMT R0, RZ, 0x654, R0 ;  /* 0x00000654ff007816 */ /* 0x000fe40000000000 */
[C---:B------:R-:W-:Y:S01]  /*2770*/  ISETP.NE.AND P1, PT, R11.reuse, 0x2, PT ;  /* 0x000000020b00780c */ /* 0x040fe20003f25270 */
[----:B------:R-:W-:Y:S01]  /*2780*/  @!PT LDS RZ, [RZ] ;  /* 0x00000000fffff984 */ /* 0x000fe20000000800 */
[----:B------:R-:W-:Y:S01]  /*2790*/  @!PT LDS RZ, [RZ] ;  /* 0x00000000fffff984 */ /* 0x000fe20000000800 */
[----:B------:R-:W-:Y:S01]  /*27a0*/  @!PT LDS RZ, [RZ] ;  /* 0x00000000fffff984 */ /* 0x000fe20000000800 */
[----:B------:R-:W-:Y:S01]  /*27b0*/  @!PT LDS RZ, [RZ] ;  /* 0x00000000fffff984 */ /* 0x000fe20000000800 */
[----:B------:R2:W-:Y:S06]  /*27c0*/  MEMBAR.ALL.CTA ;  /* 0x0000000000007992 */ /* 0x0005ec0000008000 */
[----:B--2---:R-:W2:Y:S01]  /*27d0*/  FENCE.VIEW.ASYNC.S ;  /* 0x00000000000073c6 */ /* 0x004ea20000000000 */
[----:B------:R-:W-:Y:S01]  /*27e0*/  SEL R11, R11, RZ, P1 ;  /* 0x000000ff0b0b7207 */ /* 0x000fe20000800000 */
[----:B--2---:R2:W-:Y:S01]  /*27f0*/  SYNCS.ARRIVE.TRANS64.RED.A1T0 RZ, [R0+URZ], RZ ;  /* 0x000000ff00ff79a7 */ /* 0x0045e200081004ff */
[----:B-1----:R-:W-:-:S02]  /*2800*/  LOP3.LUT P3, RZ, R6, 0x1, RZ, 0xc0, !PT ;  /* 0x0000000106ff7812 */ /* 0x002fc4000786c0ff */
[----:B------:R-:W-:-:S04]  /*2810*/  SEL R4, RZ, 0x1, P1 ;  /* 0x00000001ff047807 */ /* 0x000fc80000800000 */
[----:B------:R-:W-:Y:S02]  /*2820*/  LOP3.LUT R10, R10, R4, RZ, 0x3c, !PT ;  /* 0x000000040a0a7212 */ /* 0x000fe400078e3cff */
[----:B--2---:R-:W-:-:S04]  /*2830*/  SEL R0, RZ, 0x1, P0 ;  /* 0x00000001ff007807 */ /* 0x004fc80000000000 */
[----:B------:R-:W-:Y:S01]  /*2840*/  LOP3.LUT R9, R9, R0, RZ, 0x3c, !PT ;  /* 0x0000000009097212 */ /* 0x000fe200078e3cff */
[----:B------:R-:W-:Y:S06]  /*2850*/  @P3 BRA `(.L_x_43) ;  /* 0xfffffffc002c3947 */ /* 0x000fec000383ffff */
[----:B------:R-:W-:Y:S01]  /*2860*/  ULEA UR5, UR6, UR37, 0x3 ;  /* 0x0000002506057291 */ /* 0x000fe2000f8e18ff */
[----:B------:R-:W-:-:S08]  /*2870*/  SHF.L.U32 R2, R12, 0x1f, RZ ;  /* 0x0000001f0c027819 */ /* 0x000fd000000006ff */
[----:B------:R-:W1:Y:S02]  /*2880*/  SYNCS.PHASECHK.TRANS64 P0, [UR5+0x90], R2 ;  /* 0x00009002ff0075a7 */ /* 0x000e640008001005 */
[----:B-1----:R-:W-:Y:S05]  /*2890*/  @P0 BRA `(.L_x_44) ;  /* 0x0000000000080947 */ /* 0x002fea0003800000 */
[----:B------:R-:W1:Y:S02]  /*28a0*/  SYNCS.PHASECHK.TRANS64.TRYWAIT P0, [UR5+0x90], R2 ;  /* 0x00009002ff0075a7 */ /* 0x000e640008001105 */
[----:B-1----:R-:W-:Y:S05]  /*28b0*/  @!P0 BRA `(.L_x_45) ;  /* 0x0000006800688947 */ /* 0x002fea0003800000 */
.L_x_44:
[----:B------:R-:W-:-:S04]  /*28c0*/  UIADD3 UR4, UPT, UPT, UR6, 0x1, URZ ;  /* 0x0000000106047890 */ /* 0x000fc8000fffe0ff */
[----:B------:R-:W-:-:S04]  /*28d0*/  UISETP.NE.AND UP0, UPT, UR4, 0x2, UPT ;  /* 0x000000020400788c */ /* 0x000fc8000bf05270 */
[----:B------:R-:W-:Y:S02]  /*28e0*/  USEL UR7, URZ, 0x1, UP0 ;  /* 0x00000001ff077887 */ /* 0x000fe40008000000 */
[----:B------:R-:W-:-:S04]  /*28f0*/  USEL UR4, UR4, URZ, UP0 ;  /* 0x000000ff04047287 */ /* 0x000fc80008000000 */
[----:B------:R-:W-:Y:S01]  /*2900*/  ULEA UR4, UR4, UR37, 0x3 ;  /* 0x0000002504047291 */ /* 0x000fe2000f8e18ff */
[----:B-1----:R-:W-:-:S04]  /*2910*/  LOP3.LUT R2, R12, UR7, RZ, 0x3c, !PT ;  /* 0x000000070c027c12 */ /* 0x002fc8000f8e3cff */
[----:B------:R-:W-:-:S04]  /*2920*/  SHF.L.U32 R0, R2, 0x1f, RZ ;  /* 0x0000001f02007819 */ /* 0x000fc800000006ff */
[----:B------:R-:W1:Y:S02]  /*2930*/  SYNCS.PHASECHK.TRANS64 P0, [UR4+0x90], R0 ;  /* 0x00009000ff0075a7 */ /* 0x000e640008001004 */
[----:B-1----:R-:W-:Y:S05]  /*2940*/  @P0 EXIT ;  /* 0x000000000000094d */ /* 0x002fea0003800000 */
[----:B------:R-:W-:Y:S02]  /*2950*/  SHF.L.U32 R2, R2, 0x1f, RZ ;  /* 0x0000001f02027819 */ /* 0x000fe400000006ff */
[----:B------:R-:W-:-:S07]  /*2960*/  MOV R0, UR4 ;  /* 0x0000000400007c02 */ /* 0x000fce0008000f00 */
.L_x_46:
[----:B-1----:R1:W2:Y:S02]  /*2970*/  SYNCS.PHASECHK.TRANS64.TRYWAIT P0, [R0+URZ+0x90], R2 ;  /* 0x00009002000075a7 */ /* 0x0022a400080011ff */
[----:B--2---:R-:W-:Y:S05]  /*2980*/  @!P0 NANOSLEEP.SYNCS 0x989680 ;  /* 0x009896800000895d */ /* 0x004fea0003900000 */
[----:B------:R-:W2:Y:S02]  /*2990*/  @!P0 SYNCS.PHASECHK.TRANS64 P0, [R0+URZ+0x90], R2 ;  /* 0x00009002000085a7 */ /* 0x000ea400080010ff */
[----:B--2---:R-:W-:Y:S05]  /*29a0*/  @P0 EXIT ;  /* 0x000000000000094d */ /* 0x004fea0003800000 */
[----:B------:R-:W-:Y:S05]  /*29b0*/  BRA `(.L_x_46) ;  /* 0xfffffffc00ec7947 */ /* 0x000fea000383ffff */
.L_x_39:
[----:B------:R-:W-:-:S09]  /*29c0*/  UISETP.NE.AND UP1, UPT, UR8, URZ, UPT ;  /* 0x000000ff0800728c */ /* 0x000fd2000bf25270 */
[----:B------:R-:W-:Y:S05]  /*29d0*/  BRA.U UP1, `(.L_x_47) ;  /* 0x0000000d01cc7547 */ /* 0x000fea000b800000 */
[----:B------:R-:W-:Y:S01]  /*29e0*/  UMOV UR4, 0x40 ;  /* 0x0000004000047882 */ /* 0x000fe20000000000 */
[----:B------:R-:W-:Y:S01]  /*29f0*/  NOP ;  /* 0x0000000000007918 */ /* 0x000fe20000000000 */
[----:B------:R-:W-:Y:S01]  /*2a00*/  ULEA UR4, UR37, UR4, 0x18 ;  /* 0x0000000425047291 */ /* 0x000fe2000f8ec0ff */
[----:B------:R-:W-:Y:S02]  /*2a10*/  UMOV UR5, 0x400 ;  /* 0x0000040000057882 */ /* 0x000fe40000000000 */
[----:B------:R-:W-:-:S06]  /*2a20*/  ULEA UR37, UR37, UR5, 0x18 ;  /* 0x0000000525257291 */ /* 0x000fcc000f8ec0ff */
[----:B------:R-:W1:Y:S02]  /*2a30*/  LDS.U8 R0, [UR4+0x1c] ;  /* 0x00001c04ff007984 */ /* 0x000e640008000000 */
[----:B-1----:R-:W-:-:S13]  /*2a40*/  ISETP.NE.AND P0, PT, R0, RZ, PT ;  /* 0x000000ff0000720c */ /* 0x002fda0003f05270 */
[----:B------:R-:W-:Y:S05]  /*2a50*/  @P0 BRA `(.L_x_48) ;  /* 0x0000000000580947 */ /* 0x000fea0003800000 */
[----:B------:R-:W-:-:S13]  /*2a60*/  ELECT P0, URZ, PT ;  /* 0x0000000000ff782f */ /* 0x000fda0003800000 */
[----:B------:R-:W-:Y:S05]  /*2a70*/  @!P0 BRA `(.L_x_49) ;  /* 0x0000000000608947 */ /* 0x000fea0003800000 */
[----:B------:R-:W-:Y:S01]  /*2a80*/  UMOV UR5, 0x10 ;  /* 0x0000001000057882 */ /* 0x000fe20000000000 */
[----:B------:R-:W-:Y:S01]  /*2a90*/  HFMA2 R0, -RZ, RZ, 0, 5.9604644775390625e-08 ;  /* 0x00000001ff007431 */ /* 0x000fe200000001ff */
[----:B------:R-:W-:-:S03]  /*2aa0*/  MOV R2, 0xffff ;  /* 0x0000ffff00027802 */ /* 0x000fc60000000f00 */
[----:B------:R-:W-:Y:S04]  /*2ab0*/  DEPBAR.LE SB1, 0x36 ;  /* 0x00009d800000791a */ /* 0x000fe80000000000 */
[----:B------:R-:W1:Y:S02]  /*2ac0*/  UTCATOMSWS.FIND_AND_SET.ALIGN UP0, UR5, UR5 ;  /* 0x00000005000575e3 */ /* 0x000e640008000800 */
[----:B-1----:R-:W-:Y:S01]  /*2ad0*/  MOV R3, UR5 ;  /* 0x0000000500037c02 */ /* 0x002fe20008000f00 */
[----:B------:R-:W-:Y:S06]  /*2ae0*/  BRA.U UP0, `(.L_x_50) ;  /* 0x0000000100187547 */ /* 0x000fec000b800000 */
.L_x_51:
[----:B------:R-:W-:Y:S05]  /*2af0*/  NANOSLEEP 0x64 ;  /* 0x000000640000795d */ /* 0x000fea0003800000 */
[----:B------:R-:W-:-:S05]  /*2b00*/  UMOV UR5, 0x10 ;  /* 0x0000001000057882 */ /* 0x000fca0000000000 */
[----:B------:R-:W-:Y:S04]  /*2b10*/  DEPBAR.LE SB1, 0x36 ;  /* 0x00009d800000791a */ /* 0x000fe80000000000 */
[----:B------:R-:W1:Y:S02]  /*2b20*/  UTCATOMSWS.FIND_AND_SET.ALIGN UP0, UR5, UR5 ;  /* 0x00000005000575e3 */ /* 0x000e640008000800 */
[----:B-1----:R-:W-:Y:S01]  /*2b30*/  MOV R3, UR5 ;  /* 0x0000000500037c02 */ /* 0x002fe20008000f00 */
[----:B------:R-:W-:Y:S05]  /*2b40*/  BRA.U !UP0, `(.L_x_51) ;  /* 0xfffffffd08e87547 */ /* 0x000fea000b83ffff */
.L_x_50:
[-C--:B------:R-:W-:Y:S02]  /*2b50*/  SHF.L.U32 R2, R2, R3.reuse, RZ ;  /* 0x0000000302027219 */ /* 0x080fe400000006ff */
[----:B------:R-:W-:Y:S01]  /*2b60*/  SHF.L.U32 R0, R0, R3, RZ ;  /* 0x0000000300007219 */ /* 0x000fe200000006ff */
[----:B------:R-:W-:Y:S02]  /*2b70*/  IMAD.SHL.U32 R3, R3, 0x20, RZ ;  /* 0x0000002003037824 */ /* 0x000fe400078e00ff */
[----:B------:R1:W-:Y:S04]  /*2b80*/  ATOMS.OR RZ, [UR4+0x14], R2 ;  /* 0x00001402ffff798c */ /* 0x0003e8000b000004 */
[----:B------:R1:W-:Y:S04]  /*2b90*/  ATOMS.OR RZ, [UR4+0x18], R0 ;  /* 0x00001800ffff798c */ /* 0x0003e8000b000004 */
[----:B------:R1:W-:Y:S01]  /*2ba0*/  STS [UR37+0x130], R3 ;  /* 0x00013003ff007988 */ /* 0x0003e20008000825 */
[----:B------:R-:W-:Y:S05]  /*2bb0*/  BRA `(.L_x_49) ;  /* 0x0000000000107947 */ /* 0x000fea0003800000 */
.L_x_48:
[----:B------:R-:W-:Y:S02]  /*2bc0*/  MOV R0, 0xffffffff ;  /* 0xffffffff00007802 */ /* 0x000fe40000000f00 */
[----:B------:R-:W-:-:S03]  /*2bd0*/  MOV R2, 0x2c00 ;  /* 0x00002c0000027802 */ /* 0x000fc60000000f00 */
[----:B------:R1:W-:Y:S04]  /*2be0*/  STS [UR37+0x130], R0 ;  /* 0x00013000ff007988 */ /* 0x0003e80008000825 */
[----:B-1-3-5:R-:W-:Y:S05]  /*2bf0*/  CALL.REL.NOINC `($__internal_1_$__cuda_sm10x_tcgen05_guardrail_trap_phase_invalid_during_alloc) ;  /* 0x0000006c00ac7944 */ /* 0x02afea0003c00000 */
.L_x_49:
[----:B------:R-:W-:Y:S05]  /*2c00*/  WARPSYNC.ALL ;  /* 0x0000000000007948 */ /* 0x000fea0003800000 */
[----:B------:R-:W2:Y:S01]  /*2c10*/  S2UR UR5, SR_CgaCtaId ;  /* 0x00000000000579c3 */ /* 0x000ea20000008800 */
[----:B------:R-:W-:Y:S01]  /*2c20*/  UMOV UR4, 0x400 ;  /* 0x0000040000047882 */ /* 0x000fe20000000000 */
[----:B------:R-:W-:-:S06]  /*2c30*/  NOP ;  /* 0x0000000000007918 */ /* 0x000fcc0000000000 */
[----:B------:R-:W-:Y:S06]  /*2c40*/  BAR.ARV 0x6, 0xa0 ;  /* 0x0182800000007b1d */ /* 0x000fec0000002000 */
[----:B------:R-:W4:Y:S01]  /*2c50*/  LDCU UR7, c[0x0][0x38c] ;  /* 0x00007180ff0777ac */ /* 0x000f220008000800 */
[----:B------:R-:W-:Y:S01]  /*2c60*/  IMAD.MOV.U32 R11, RZ, RZ, 0x1 ;  /* 0x00000001ff0b7424 */ /* 0x000fe200078e00ff */
[----:B------:R-:W-:Y:S01]  /*2c70*/  CS2R R8, SRZ ;  /* 0x0000000000087805 */ /* 0x000fe2000001ff00 */
[----:B------:R-:W-:Y:S01]  /*2c80*/  IMAD.MOV.U32 R10, RZ, RZ, RZ ;  /* 0x000000ffff0a7224 */ /* 0x000fe200078e00ff */
[----:B------:R-:W3:Y:S01]  /*2c90*/  LDCU UR6, c[0x0][0x38c] ;  /* 0x00007180ff0677ac */ /* 0x000ee20008000800 */
[----:B------:R-:W-:Y:S01]  /*2ca0*/  UMOV UR15, URZ ;  /* 0x000000ff000f7c82 */ /* 0x000fe20008000000 */
[----:B------:R-:W-:Y:S01]  /*2cb0*/  UMOV UR14, URZ ;  /* 0x000000ff000e7c82 */ /* 0x000fe20008000000 */
[----:B--2---:R-:W-:Y:S01]  /*2cc0*/  ULEA UR5, UR5, UR4, 0x18 ;  /* 0x0000000405057291 */ /* 0x004fe2000f8ec0ff */
[----:B------:R-:W-:Y:S01]  /*2cd0*/  UMOV UR24, 0x0 ;  /* 0x0000000000187882 */ /* 0x000fe20000000000 */
[----:B------:R-:W-:-:S02]  /*2ce0*/  UMOV UR25, 0x4400490 ;  /* 0x0440049000197882 */ /* 0x000fc40000000000 */
[----:B------:R-:W-:Y:S02]  /*2cf0*/  UIADD3 UR10, UPT, UPT, UR5, 0x6400, URZ ;  /* 0x00006400050a7890 */ /* 0x000fe4000fffe0ff */
[----:B------:R-:W-:Y:S02]  /*2d00*/  UIADD3 UR11, UPT, UPT, UR5, 0xc400, URZ ;  /* 0x0000c400050b7890 */ /* 0x000fe4000fffe0ff */
[----:B----4-:R-:W-:Y:S01]  /*2d10*/  UIADD3 UR7, UPT, UPT, UR7, 0x7f, URZ ;  /* 0x0000007f07077890 */ /* 0x010fe2000fffe0ff */
[----:B-1----:R-:W1:Y:S01]  /*2d20*/  LDS R0, [UR5+0x130] ;  /* 0x00013005ff007984 */ /* 0x002e620008000800 */
[----:B------:R-:W-:Y:S02]  /*2d30*/  USHF.R.U32.HI UR10, URZ, 0x4, UR10 ;  /* 0x00000004ff0a7899 */ /* 0x000fe4000801160a */
[----:B------:R-:W-:Y:S02]  /*2d40*/  USHF.R.S32.HI UR4, URZ, 0x1f, UR7 ;  /* 0x0000001fff047899 */ /* 0x000fe40008011407 */
[----:B------:R-:W-:-:S02]  /*2d50*/  USHF.R.U32.HI UR11, URZ, 0x4, UR11 ;  /* 0x00000004ff0b7899 */ /* 0x000fc4000801160b */
[----:B------:R-:W-:Y:S02]  /*2d60*/  ULEA.HI UR4, UR4, UR7, URZ, 0x7 ;  /* 0x0000000704047291 */ /* 0x000fe4000f8f38ff */
[----:B------:R-:W-:Y:S02]  /*2d70*/  ULOP3.LUT UR10, UR10, 0x3fff, URZ, 0xc0, !UPT ;  /* 0x00003fff0a0a7892 */ /* 0x000fe4000f8ec0ff */
[----:B------:R-:W-:Y:S02]  /*2d80*/  USHF.R.S32.HI UR4, URZ, 0x7, UR4 ;  /* 0x00000007ff047899 */ /* 0x000fe40008011404 */
[----:B------:R-:W-:Y:S02]  /*2d90*/  ULOP3.LUT UR11, UR11, 0x3fff, URZ, 0xc0, !UPT ;  /* 0x00003fff0b0b7892 */ /* 0x000fe4000f8ec0ff */
[----:B------:R-:W-:Y:S01]  /*2da0*/  UISETP.LT.AND UP0, UPT, UR4, 0x1, UPT ;  /* 0x000000010400788c */ /* 0x000fe2000bf01270 */
[----:B------:R-:W-:Y:S01]  /*2db0*/  UMOV UR22, 0x0 ;  /* 0x0000000000167882 */ /* 0x000fe20000000000 */
[----:B------:R-:W-:-:S02]  /*2dc0*/  UMOV UR23, 0x4400490 ;  /* 0x0440049000177882 */ /* 0x000fc40000000000 */
[----:B------:R-:W-:Y:S02]  /*2dd0*/  USEL UR9, UR4, 0x1, !UP0 ;  /* 0x0000000104097887 */ /* 0x000fe4000c000000 */
[----:B------:R-:W-:Y:S02]  /*2de0*/  ULOP3.LUT UR10, UR10, 0x10000, URZ, 0xfc, !UPT ;  /* 0x000100000a0a7892 */ /* 0x000fe4000f8efcff */
[----:B------:R-:W-:Y:S02]  /*2df0*/  ULOP3.LUT UR11, UR11, 0x10000, URZ, 0xfc, !UPT ;  /* 0x000100000b0b7892 */ /* 0x000fe4000f8efcff */
[----:B------:R-:W-:Y:S02]  /*2e00*/  UIADD3 UR9, UPT, UPT, -UR9, URZ, URZ ;  /* 0x000000ff09097290 */ /* 0x000fe4000fffe1ff */
[----:B---3--:R-:W-:Y:S01]  /*2e10*/  UISETP.GE.AND UP3, UPT, UR6, 0x1, UPT ;  /* 0x000000010600788c */ /* 0x008fe2000bf66270 */
[----:B------:R-:W-:Y:S01]  /*2e20*/  UMOV UR20, 0x0 ;  /* 0x0000000000147882 */ /* 0x000fe20000000000 */
[----:B------:R-:W-:Y:S01]  /*2e30*/  UMOV UR21, 0x4400490 ;  /* 0x0440049000157882 */ /* 0x000fe20000000000 */
[----:B------:R-:W-:Y:S01]  /*2e40*/  UMOV UR18, 0x0 ;  /* 0x0000000000127882 */ /* 0x000fe20000000000 */
[----:B------:R-:W-:Y:S01]  /*2e50*/  UMOV UR19, 0x4400490 ;  /* 0x0440049000137882 */ /* 0x000fe20000000000 */
[----:B-1----:R-:W-:-:S15]  /*2e60*/  R2UR UR16, R0 ;  /* 0x00000000001072ca */ /* 0x002fde00000e0000 */
.L_x_58:
[----:B------:R-:W-:Y:S02]  /*2e70*/  LEA R0, R10, UR5, 0x3 ;  /* 0x000000050a007c11 */ /* 0x000fe4000f8e18ff */
[----:B------:R-:W-:Y:S02]  /*2e80*/  SHF.L.U32 R2, R9, 0x1f, RZ ;  /* 0x0000001f09027819 */ /* 0x000fe400000006ff */
[----:B------:R-:W-:Y:S01]  /*2e90*/  PLOP3.LUT P0, PT, PT, PT, UP3, 0x80, 0x8 ;  /* 0x000000000008781c */ /* 0x000fe20003f0f038 */
[----:B------:R-:W-:Y:S01]  /*2ea0*/  VIADD R3, R0, 0x90 ;  /* 0x0000009000037836 */ /* 0x000fe20000000000 */
[----:B-1----:R-:W1:Y:S02]  /*2eb0*/  SYNCS.PHASECHK.TRANS64.TRYWAIT P1, [R0+URZ+0x80], R2 ;  /* 0x00008002000075a7 */ /* 0x002e6400080211ff */
[----:B-1-3--:R-:W-:Y:S09]  /*2ec0*/  @!P1 BRA `(.L_x_52) ;  /* 0x0000006000fc9947 */ /* 0x00aff20003800000 */
.L_x_137:
[----:B------:R-:W-:Y:S01]  /*2ed0*/  LEA R4, R10, UR5, 0x4 ;  /* 0x000000050a047c11 */ /* 0x000fe2000f8e20ff */
[----:B------:R-:W-:Y:S01]  /*2ee0*/  @UP3 ULEA UR6, UR14, UR5, 0x3 ;  /* 0x000000050e063291 */ /* 0x000fe2000f8e18ff */
[----:B------:R-:W-:Y:S01]  /*2ef0*/  PLOP3.LUT P2, PT, PT, PT, PT, 0x80, 0x8 ;  /* 0x000000000008781c */ /* 0x000fe20003f4f070 */
[----:B------:R-:W-:Y:S01]  /*2f00*/  ULEA UR7, UR15, UR5, 0x3 ;  /* 0x000000050f077291 */ /* 0x000fe2000f8e18ff */
[----:B------:R-:W-:Y:S02]  /*2f10*/  PRMT R3, RZ, 0x654, R3 ;  /* 0x00000654ff037816 */ /* 0x000fe40000000003 */
[----:B------:R-:W2:Y:S01]  /*2f20*/  LDS.128 R4, [R4+0x110] ;  /* 0x0001100004047984 */ /* 0x000ea20000000c00 */
[----:B-1----:R-:W-:Y:S02]  /*2f30*/  @P0 SHF.L.U32 R2, R8, 0x1f, RZ ;  /* 0x0000001f08020819 */ /* 0x002fe400000006ff */
[----:B------:R-:W-:Y:S01]  /*2f40*/  SHF.L.U32 R0, R11, 0x1f, RZ ;  /* 0x0000001f0b007819 */ /* 0x000fe200000006ff */
[----:B------:R-:W-:Y:S01]  /*2f50*/  @!PT LDS RZ, [RZ] ;  /* 0x00000000fffff984 */ /* 0x000fe20000000800 */
[----:B------:R-:W-:Y:S01]  /*2f60*/  @!PT LDS RZ, [RZ] ;  /* 0x00000000fffff984 */ /* 0x000fe20000000800 */
[----:B------:R-:W-:Y:S01]  /*2f70*/  @!PT LDS RZ, [RZ] ;  /* 0x00000000fffff984 */ /* 0x000fe20000000800 */
[----:B------:R-:W-:Y:S01]  /*2f80*/  @!PT LDS RZ, [RZ] ;  /* 0x00000000fffff984 */ /* 0x000fe20000000800 */
[----:B------:R1:W-:Y:S06]  /*2f90*/  MEMBAR.ALL.CTA ;  /* 0x0000000000007992 */ /* 0x0003ec0000008000 */
[----:B-1----:R-:W1:Y:S02]  /*2fa0*/  FENCE.VIEW.ASYNC.S ;  /* 0x00000000000073c6 */ /* 0x002e640000000000 */
[----:B-1----:R1:W-:Y:S01]  /*2fb0*/  SYNCS.ARRIVE.TRANS64.RED.A1T0 RZ, [R3+URZ], RZ ;  /* 0x000000ff03ff79a7 */ /* 0x0023e200081004ff */
[----:B------:R1:W3:Y:S01]  /*2fc0*/  @P0 SYNCS.PHASECHK.TRANS64.TRYWAIT P2, [UR6], R2 ;  /* 0x00000002ff0005a7 */ /* 0x0002e20008041106 */
[----:B------:R-:W-:Y:S01]  /*2fd0*/  ULEA.HI UR6, UR15, UR15, URZ, 0x1 ;  /* 0x0000000f0f067291 */ /* 0x000fe2000f8f08ff */
[----:B--2---:R-:W-:-:S03]  /*2fe0*/  LOP3.LUT P1, RZ, R6, 0x1, RZ, 0xc0, !PT ;  /* 0x0000000106ff7812 */ /* 0x004fc6000782c0ff */
[----:B------:R-:W-:Y:S02]  /*2ff0*/  USHF.L.U32 UR8, UR6, 0x7, URZ ;  /* 0x0000000706087899 */ /* 0x000fe400080006ff */
[----:B------:R-:W-:Y:S02]  /*3000*/  ULOP3.LUT UR6, UR6, 0xffe, URZ, 0xc0, !UPT ;  /* 0x00000ffe06067892 */ /* 0x000fe4000f8ec0ff */
[----:B------:R-:W-:Y:S02]  /*3010*/  ULOP3.LUT UR8, UR8, 0xffffff00, URZ, 0xc0, !UPT ;  /* 0xffffff0008087892 */ /* 0x000fe4000f8ec0ff */
[----:B------:R-:W-:Y:S02]  /*3020*/  UIADD3 UR6, UPT, UPT, -UR6, UR15, URZ ;  /* 0x0000000f06067290 */ /* 0x000fe4000fffe1ff */
[----:B------:R-:W-:Y:S01]  /*3030*/  UIADD3 UR8, UPT, UPT, UR16, UR8, URZ ;  /* 0x0000000810087290 */ /* 0x000fe2000fffe0ff */
[----:B------:R-:W2:Y:S03]  /*3040*/  SYNCS.PHASECHK.TRANS64.TRYWAIT P0, [UR7+0xc0], R0 ;  /* 0x0000c000ff0075a7 */ /* 0x000ea60008001107 */
[----:B------:R-:W-:Y:S01]  /*3050*/  ULEA UR8, UR6, UR8, 0x14 ;  /* 0x0000000806087291 */ /* 0x000fe2000f8ea0ff */
[----:B-123--:R-:W-:Y:S11]  /*3060*/  @!P0 BRA `(.L_x_53) ;  /* 0x0000006000a88947 */ /* 0x00eff60003800000 */
.L_x_139:
[----:B------:R-:W-:Y:S01]  /*3070*/  IADD3 R10, PT, PT, R10, 0x1, RZ ;  /* 0x000000010a0a7810 */ /* 0x000fe20007ffe0ff */
[----:B------:R-:W-:Y:S06]  /*3080*/  BRA.U !UP3, `(.L_x_54) ;  /* 0x000000010bc07547 */ /* 0x000fec000b800000 */
[----:B------:R-:W-:Y:S01]  /*3090*/  UPLOP3.LUT UP4, UPT, UPT, UPT, UPT, 0x40, 0x4 ;  /* 0x000000000004789c */ /* 0x000fe20003f8e870 */
[----:B------:R-:W-:Y:S01]  /*30a0*/  UMOV UR13, UR9 ;  /* 0x00000009000d7c82 */ /* 0x000fe20008000000 */
[----:B------:R-:W-:Y:S01]  /*30b0*/  UMOV UR12, UR4 ;  /* 0x00000004000c7c82 */ /* 0x000fe20008000000 */
[----:B------:R-:W-:-:S08]  /*30c0*/  UMOV UR17, UR14 ;  /* 0x0000000e00117c82 */ /* 0x000fd00008000000 */
.L_x_57:
[----:B------:R-:W-:Y:S02]  /*30d0*/  UIADD3 UR13, UPT, UPT, UR13, 0x1, URZ ;  /* 0x000000010d0d7890 */ /* 0x000fe4000fffe0ff */
[----:B--2---:R-:W-:Y:S02]  /*30e0*/  ULEA UR6, UR17, UR5, 0x3 ;  /* 0x0000000511067291 */ /* 0x004fe4000f8e18ff */
[----:B------:R-:W-:Y:S01]  /*30f0*/  UISETP.NE.AND UP0, UPT, UR13, URZ, UPT ;  /* 0x000000ff0d00728c */ /* 0x000fe2000bf05270 */
[----:B---3--:R-:W-:Y:S10]  /*3100*/  @P2 BRA `(.L_x_55) ;  /* 0x00000000000c2947 */ /* 0x008ff40003800000 */
[----:B-1----:R-:W-:Y:S04]  /*3110*/  SHF.L.U32 R2, R8, 0x1f, RZ ;  /* 0x0000001f08027819 */ /* 0x002fe800000006ff */
[----:B------:R-:W1:Y:S02]  /*3120*/  SYNCS.PHASECHK.TRANS64.TRYWAIT P0, [UR6], R2 ;  /* 0x00000002ff0075a7 */ /* 0x000e640008001106 */
[----:B-1----:R-:W-:Y:S05]  /*3130*/  @!P0 BRA `(.L_x_56) ;  /* 0x00000060008c8947 */ /* 0x002fea0003800000 */
.L_x_55:
[----:B------:R-:W-:Y:S01]  /*3140*/  UISETP.NE.AND UP1, UPT, UR12, 0x1, UPT ;  /* 0x000000010c00788c */ /* 0x000fe2000bf25270 */
[----:B------:R-:W-:Y:S01]  /*3150*/  PLOP3.LUT P2, PT, PT, PT, PT, 0x80, 0x8 ;  /* 0x000000000008781c */ /* 0x000fe20003f4f070 */
[----:B------:R-:W-:Y:S02]  /*3160*/  UIADD3 UR14, UPT, UPT, UR17, 0x1, URZ ;  /* 0x00000001110e7890 */ /* 0x000fe4000fffe0ff */
[----:B------:R-:W-:Y:S02]  /*3170*/  ULEA UR28, UR17, UR11, 0xb ;  /* 0x0000000b111c7291 */ /* 0x000fe4000f8e58ff */
[----:B------:R-:W-:Y:S01]  /*3180*/  UISETP.NE.AND UP2, UPT, UR14, 0x3, UPT ;  /* 0x000000030e00788c */ /* 0x000fe2000bf45270 */
[----:B------:R-:W-:Y:S01]  /*3190*/  PLOP3.LUT P0, PT, PT, PT, UP1, 0x80, 0x8 ;  /* 0x000000000008781c */ /* 0x000fe20003f0f018 */
[----:B------:R-:W-:Y:S02]  /*31a0*/  UIADD3 UR40, UPT, UPT, UR28, 0x2, URZ ;  /* 0x000000021c287890 */ /* 0x000fe4000fffe0ff */
[----:B------:R-:W-:Y:S02]  /*31b0*/  USEL UR27, URZ, 0x1, UP2 ;  /* 0x00000001ff1b7887 */ /* 0x000fe40009000000 */
[----:B------:R-:W-:Y:S02]  /*31c0*/  USEL UR14, UR14, URZ, UP2 ;  /* 0x000000ff0e0e7287 */ /* 0x000fe40009000000 */
[----:B------:R-:W-:Y:S02]  /*31d0*/  UIADD3 UR36, UPT, UPT, UR28, 0x4, URZ ;  /* 0x000000041c247890 */ /* 0x000fe4000fffe0ff */
[----:B------:R-:W-:Y:S01]  /*31e0*/  @UP1 ULEA UR26, UR14, UR5, 0x3 ;  /* 0x000000050e1a1291 */ /* 0x000fe2000f8e18ff */
[----:B------:R-:W-:Y:S01]  /*31f0*/  LOP3.LUT R8, R8, UR27, RZ, 0x3c, !PT ;  /* 0x0000001b08087c12 */ /* 0x000fe2000f8e3cff */
[----:B------:R-:W-:Y:S02]  /*3200*/  UIADD3 UR32, UPT, UPT, UR28, 0x6, URZ ;  /* 0x000000061c207890 */ /* 0x000fe4000fffe0ff */
[----:B------:R-:W-:Y:S01]  /*3210*/  UIADD3 UR6, UPT, UPT, UR6, 0x18, URZ ;  /* 0x0000001806067890 */ /* 0x000fe2000fffe0ff */
[----:B-1----:R-:W-:Y:S01]  /*3220*/  @P0 SHF.L.U32 R0, R8, 0x1f, RZ ;  /* 0x0000001f08000819 */ /* 0x002fe200000006ff */
[----:B------:R-:W-:Y:S01]  /*3230*/  UIADD3 UR12, UPT, UPT, UR12, -0x1, URZ ;  /* 0xffffffff0c0c7890 */ /* 0x000fe2000fffe0ff */
[----:B------:R-:W-:Y:S02]  /*3240*/  UMOV UR29, 0x40004040 ;  /* 0x40004040001d7882 */ /* 0x000fe40000000000 */
[----:B------:R2:W3:Y:S01]  /*3250*/  @P0 SYNCS.PHASECHK.TRANS64.TRYWAIT P2, [UR26], R0 ;  /* 0x00000000ff0005a7 */ /* 0x0004e2000804111a */
[----:B------:R-:W-:Y:S01]  /*3260*/  ULEA UR26, UR17, UR10, 0x9 ;  /* 0x0000000a111a7291 */ /* 0x000fe2000f8e48ff */
[----:B------:R-:W-:Y:S01]  /*3270*/  UMOV UR27, 0x40004040 ;  /* 0x40004040001b7882 */ /* 0x000fe20000000000 */
[----:B------:R-:W-:Y:S02]  /*3280*/  UMOV UR41, 0x40004040 ;  /* 0x4000404000297882 */ /* 0x000fe40000000000 */
[----:B------:R-:W-:Y:S02]  /*3290*/  UIADD3 UR38, UPT, UPT, UR26, 0x2, URZ ;  /* 0x000000021a267890 */ /* 0x000fe4000fffe0ff */
[----:B------:R-:W-:Y:S02]  /*32a0*/  UIADD3 UR34, UPT, UPT, UR26, 0x4, URZ ;  /* 0x000000041a227890 */ /* 0x000fe4000fffe0ff */
[----:B------:R-:W-:Y:S01]  /*32b0*/  UIADD3 UR30, UPT, UPT, UR26, 0x6, URZ ;  /* 0x000000061a1e7890 */ /* 0x000fe2000fffe0ff */
[----:B------:R2:W-:Y:S01]  /*32c0*/  UTCQMMA gdesc[UR26], gdesc[UR28], tmem[UR8], tmem[UR24], idesc[UR25], UP4 ;  /* 0x00ff181c1a0075ea */ /* 0x0005e2000a000308 */
[----:B------:R-:W-:Y:S01]  /*32d0*/  UPLOP3.LUT UP4, UPT, UPT, UPT, UPT, 0x80, 0x8 ;  /* 0x000000000008789c */ /* 0x000fe20003f8f070 */
[----:B------:R-:W-:Y:S01]  /*32e0*/  UMOV UR39, 0x40004040 ;  /* 0x4000404000277882 */ /* 0x000fe20000000000 */
[----:B------:R-:W-:Y:S01]  /*32f0*/  UMOV UR37, 0x40004040 ;  /* 0x4000404000257882 */ /* 0x000fe20000000000 */
[----:B------:R2:W-:Y:S01]  /*3300*/  UTCQMMA gdesc[UR38], gdesc[UR40], tmem[UR8], tmem[UR22], idesc[UR23], UPT ;  /* 0x00ff1628260075ea */ /* 0x0005e2000b800308 */
[----:B------:R-:W-:Y:S01]  /*3310*/  UMOV UR35, 0x40004040 ;  /* 0x4000404000237882 */ /* 0x000fe20000000000 */
[----:B------:R-:W-:Y:S01]  /*3320*/  UMOV UR33, 0x40004040 ;  /* 0x4000404000217882 */ /* 0x000fe20000000000 */
[----:B------:R-:W-:Y:S01]  /*3330*/  UMOV UR31, 0x40004040 ;  /* 0x40004040001f7882 */ /* 0x000fe20000000000 */
[----:B------:R2:W-:Y:S01]  /*3340*/  UTCQMMA gdesc[UR34], gdesc[UR36], tmem[UR8], tmem[UR20], idesc[UR21], UPT ;  /* 0x00ff1424220075ea */ /* 0x0005e2000b800308 */
[----:B------:R2:W-:Y:S01]  /*3350*/  UTCQMMA gdesc[UR30], gdesc[UR32], tmem[UR8], tmem[UR18], idesc[UR19], UPT ;  /* 0x00ff12201e0075ea */ /* 0x0005e2000b800308 */
[----:B------:R2:W-:Y:S01]  /*3360*/  UTCBAR [UR6], URZ ;  /* 0x000000ff060073e9 */ /* 0x0005e200080000ff */
[----:B------:R-:W-:Y:S01]  /*3370*/  UMOV UR17, UR14 ;  /* 0x0000000e00117c82 */ /* 0x000fe20008000000 */
[----:B------:R-:W-:Y:S05]  /*3380*/  BRA.U UP0, `(.L_x_57) ;  /* 0xfffffffd00507547 */ /* 0x000fea000b83ffff */
.L_x_54:
[----:B------:R-:W-:Y:S01]  /*3390*/  UIADD3 UR15, UPT, UPT, UR15, 0x1, URZ ;  /* 0x000000010f0f7890 */ /* 0x000fe2000fffe0ff */
[C---:B------:R-:W-:Y:S01]  /*33a0*/  ISETP.NE.AND P0, PT, R10.reuse, 0x2, PT ;  /* 0x000000020a00780c */ /* 0x040fe20003f05270 */
[----:B------:R-:W-:Y:S02]  /*33b0*/  UIADD3 UR7, UPT, UPT, UR7, 0xa0, URZ ;  /* 0x000000a007077890 */ /* 0x000fe4000fffe0ff */
[----:B------:R-:W-:Y:S01]  /*33c0*/  UISETP.NE.AND UP0, UPT, UR15, 0x4, UPT ;  /* 0x000000040f00788c */ /* 0x000fe2000bf05270 */
[----:B-12---:R-:W-:Y:S02]  /*33d0*/  SEL R0, RZ, 0x1, P0 ;  /* 0x00000001ff007807 */ /* 0x006fe40000000000 */
[----:B------:R-:W-:Y:S01]  /*33e0*/  SEL R10, R10, RZ, P0 ;  /* 0x000000ff0a0a7207 */ /* 0x000fe20000000000 */
[----:B------:R-:W-:Y:S01]  /*33f0*/  USEL UR6, URZ, 0x1, UP0 ;  /* 0x00000001ff067887 */ /* 0x000fe20008000000 */
[----:B------:R-:W-:Y:S01]  /*3400*/  LOP3.LUT R9, R9, R0, RZ, 0x3c, !PT ;  /* 0x0000000009097212 */ /* 0x000fe200078e3cff */
[----:B------:R-:W-:Y:S01]  /*3410*/  USEL UR15, UR15, URZ, UP0 ;  /* 0x000000ff0f0f7287 */ /* 0x000fe20008000000 */
[----:B------:R1:W-:Y:S03]  /*3420*/  UTCBAR [UR7], URZ ;  /* 0x000000ff070073e9 */ /* 0x0003e600080000ff */
[----:B------:R-:W-:Y:S01]  /*3430*/  LOP3.LUT R11, R11, UR6, RZ, 0x3c, !PT ;  /* 0x000000060b0b7c12 */ /* 0x000fe2000f8e3cff */
[----:B------:R-:W-:Y:S07]  /*3440*/  @P1 BRA `(.L_x_58) ;  /* 0xfffffff800881947 */ /* 0x000fee000383ffff */
[----:B------:R-:W2:Y:S01]  /*3450*/  S2UR UR4, SR_CgaCtaId ;  /* 0x00000000000479c3 */ /* 0x000ea20000008800 */
[----:B------:R-:W-:Y:S01]  /*3460*/  ELECT P0, URZ, PT ;  /* 0x0000000000ff782f */ /* 0x000fe20003800000 */
[----:B------:R-:W-:Y:S01]  /*3470*/  IMAD.MOV.U32 R0, RZ, RZ, 0x1 ;  /* 0x00000001ff007424 */ /* 0x000fe200078e00ff */
[----:B------:R-:W-:Y:S01]  /*3480*/  UIADD3 UR5, UPT, UPT, UR5, 0xc0, URZ ;  /* 0x000000c005057890 */ /* 0x000fe2000fffe0ff */
[----:B------:R-:W-:Y:S01]  /*3490*/  SHF.L.U32 R2, R11, 0x1f, RZ ;  /* 0x0000001f0b027819 */ /* 0x000fe200000006ff */
[----:B------:R-:W-:-:S03]  /*34a0*/  UMOV UR6, 0x40 ;  /* 0x0000004000067882 */ /* 0x000fc60000000000 */
[----:B------:R-:W-:Y:S01]  /*34b0*/  UVIRTCOUNT.DEALLOC.SMPOOL 0x80 ;  /* 0x000000800000784c */ /* 0x000fe20000000000 */
[----:B--2---:R-:W-:Y:S02]  /*34c0*/  ULEA UR4, UR4, UR6, 0x18 ;  /* 0x0000000604047291 */ /* 0x004fe4000f8ec0ff */
[----:B------:R-:W-:-:S07]  /*34d0*/  ULEA UR6, UR15, UR5, 0x3 ;  /* 0x000000050f067291 */ /* 0x000fce000f8e18ff */
[----:B------:R2:W-:Y:S02]  /*34e0*/  @P0 STS.U8 [UR4+0x1c], R0 ;  /* 0x00001c00ff000988 */ /* 0x0005e40008000004 */
[----:B------:R-:W4:Y:S02]  /*34f0*/  SYNCS.PHASECHK.TRANS64.TRYWAIT P0, [UR6], R2 ;  /* 0x00000002ff0075a7 */ /* 0x000f240008001106 */
[----:B--2-4-:R-:W-:Y:S05]  /*3500*/  @!P0 BRA `(.L_x_59) ;  /* 0x0000005c00b08947 */ /* 0x014fea0003800000 */
.L_x_142:
[----:B-1----:R-:W-:-:S04]  /*3510*/  UIADD3 UR7, UPT, UPT, UR15, 0x1, URZ ;  /* 0x000000010f077890 */ /* 0x002fc8000fffe0ff */
[----:B------:R-:W-:-:S04]  /*3520*/  UISETP.NE.AND UP0, UPT, UR7, 0x4, UPT ;  /* 0x000000040700788c */ /* 0x000fc8000bf05270 */
[----:B------:R-:W-:Y:S02]  /*3530*/  USEL UR8, URZ, 0x1, UP0 ;  /* 0x00000001ff087887 */ /* 0x000fe40008000000 */
[----:B------:R-:W-:-:S04]  /*3540*/  USEL UR7, UR7, URZ, UP0 ;  /* 0x000000ff07077287 */ /* 0x000fc80008000000 */
[----:B------:R-:W-:Y:S01]  /*3550*/  ULEA UR6, UR7, UR5, 0x3 ;  /* 0x0000000507067291 */ /* 0x000fe2000f8e18ff */
[----:B--2---:R-:W-:-:S04]  /*3560*/  LOP3.LUT R2, R11, UR8, RZ, 0x3c, !PT ;  /* 0x000000080b027c12 */ /* 0x004fc8000f8e3cff */
[----:B------:R-:W-:-:S04]  /*3570*/  SHF.L.U32 R3, R2, 0x1f, RZ ;  /* 0x0000001f02037819 */ /* 0x000fc800000006ff */
[----:B------:R-:W1:Y:S02]  /*3580*/  SYNCS.PHASECHK.TRANS64.TRYWAIT P0, [UR6], R3 ;  /* 0x00000003ff0075a7 */ /* 0x000e640008001106 */
[----:B-1----:R-:W-:Y:S05]  /*3590*/  @!P0 BRA `(.L_x_60) ;  /* 0x0000005c00a48947 */ /* 0x002fea0003800000 */
.L_x_144:
        /* <DEDUP_REMOVED lines=9> */
.L_x_146:
[----:B------:R-:W-:-:S04]  /*3630*/  UIADD3 UR7, UPT, UPT, UR7, 0x1, URZ ;  /* 0x0000000107077890 */ /* 0x000fc8000fffe0ff */
[----:B------:R-:W-:-:S04]  /*3640*/  UISETP.NE.AND UP0, UPT, UR7, 0x4, UPT ;  /* 0x000000040700788c */ /* 0x000fc8000bf05270 */
[----:B------:R-:W-:Y:S02]  /*3650*/  USEL UR6, URZ, 0x1, UP0 ;  /* 0x00000001ff067887 */ /* 0x000fe40008000000 */
[----:B------:R-:W-:-:S04]  /*3660*/  USEL UR7, UR7, URZ, UP0 ;  /* 0x000000ff07077287 */ /* 0x000fc80008000000 */
[----:B------:R-:W-:Y:S01]  /*3670*/  ULEA UR7, UR7, UR5, 0x3 ;  /* 0x0000000507077291 */ /* 0x000fe2000f8e18ff */
[----:B------:R-:W-:-:S04]  /*3680*/  LOP3.LUT R2, R2, UR6, RZ, 0x3c, !PT ;  /* 0x0000000602027c12 */ /* 0x000fc8000f8e3cff */
[----:B------:R-:W-:-:S04]  /*3690*/  SHF.L.U32 R2, R2, 0x1f, RZ ;  /* 0x0000001f02027819 */ /* 0x000fc800000006ff */
[----:B------:R-:W2:Y:S02]  /*36a0*/  SYNCS.PHASECHK.TRANS64.TRYWAIT P0, [UR7], R2 ;  /* 0x00000002ff0075a7 */ /* 0x000ea40008001107 */
[----:B--2---:R-:W-:Y:S05]  /*36b0*/  @!P0 BRA `(.L_x_62) ;  /* 0x0000005c008c8947 */ /* 0x004fea0003800000 */
.L_x_148:
[----:B------:R-:W-:Y:S01]  /*36c0*/  NOP ;  /* 0x0000000000007918 */ /* 0x000fe20000000000 */
[----:B-1----:R-:W1:Y:S01]  /*36d0*/  LDS R0, [UR4+0x14] ;  /* 0x00001404ff007984 */ /* 0x002e620008000800 */
[----:B------:R-:W-:Y:S01]  /*36e0*/  ULOP3.LUT UR6, UR16, 0xffff, URZ, 0xc0, !UPT ;  /* 0x0000ffff10067892 */ /* 0x000fe2000f8ec0ff */
[----:B------:R-:W-:Y:S01]  /*36f0*/  UMOV UR8, 0xffff ;  /* 0x0000ffff00087882 */ /* 0x000fe20000000000 */
[----:B------:R-:W-:Y:S02]  /*3700*/  UMOV UR5, 0x1 ;  /* 0x0000000100057882 */ /* 0x000fe40000000000 */
[----:B------:R-:W-:-:S04]  /*3710*/  USHF.R.U32.HI UR6, URZ, 0x5, UR6 ;  /* 0x00000005ff067899 */ /* 0x000fc80008011606 */
[----:B------:R-:W-:Y:S02]  /*3720*/  USHF.L.U32 UR8, UR8, UR6, URZ ;  /* 0x0000000608087299 */ /* 0x000fe400080006ff */
[----:B------:R-:W-:-:S04]  /*3730*/  USHF.L.U32 UR5, UR5, UR6, URZ ;  /* 0x0000000605057299 */ /* 0x000fc800080006ff */
[----:B-1----:R-:W-:-:S04]  /*3740*/  LOP3.LUT R0, R0, UR8, RZ, 0xc0, !PT ;  /* 0x0000000800007c12 */ /* 0x002fc8000f8ec0ff */
[----:B------:R-:W-:-:S13]  /*3750*/  ISETP.NE.AND P0, PT, R0, UR8, PT ;  /* 0x0000000800007c0c */ /* 0x000fda000bf05270 */
[----:B------:R-:W-:Y:S05]  /*3760*/  @P0 BRA `(.L_x_63) ;  /* 0x0000000000580947 */ /* 0x000fea0003800000 */
[----:B------:R-:W1:Y:S02]  /*3770*/  LDS R0, [UR4+0x18] ;  /* 0x00001804ff007984 */ /* 0x000e640008000800 */
[----:B-1----:R-:W-:-:S04]  /*3780*/  LOP3.LUT R0, R0, UR5, RZ, 0xc0, !PT ;  /* 0x0000000500007c12 */ /* 0x002fc8000f8ec0ff */
[----:B------:R-:W-:-:S13]  /*3790*/  ISETP.NE.AND P0, PT, R0, UR5, PT ;  /* 0x0000000500007c0c */ /* 0x000fda000bf05270 */
[----:B------:R-:W-:Y:S05]  /*37a0*/  @P0 BRA `(.L_x_64) ;  /* 0x00000000003c0947 */ /* 0x000fea0003800000 */
[----:B------:R-:W1:Y:S01]  /*37b0*/  S2R R2, SR_LANEID ;  /* 0x0000000000027919 */ /* 0x000e620000000000 */
[----:B------:R-:W-:Y:S01]  /*37c0*/  ULOP3.LUT UR8, URZ, UR8, URZ, 0x33, !UPT ;  /* 0x00000008ff087292 */ /* 0x000fe2000f8e33ff */
[----:B------:R-:W-:Y:S02]  /*37d0*/  VOTEU.ANY UR7, UPT, PT ;  /* 0x0000000000077886 */ /* 0x000fe400038e0100 */
[----:B------:R-:W-:-:S03]  /*37e0*/  UFLO.U32 UR7, UR7 ;  /* 0x00000007000772bd */ /* 0x000fc600080e0000 */
[----:B------:R-:W-:-:S04]  /*37f0*/  IMAD.U32 R0, RZ, RZ, UR8 ;  /* 0x00000008ff007e24 */ /* 0x000fc8000f8e00ff */
[----:B------:R2:W4:Y:S02]  /*3800*/  REDUX UR6, R0 ;  /* 0x00000000000673c4 */ /* 0x0005240000000000 */
[----:B------:R1:W-:Y:S02]  /*3810*/  UTCATOMSWS.AND URZ, UR8 ;  /* 0x0000000800ff79e3 */ /* 0x0003e40008000000 */
[----:B-1----:R-:W-:Y:S02]  /*3820*/  ISETP.EQ.U32.AND P0, PT, R2, UR7, PT ;  /* 0x0000000702007c0c */ /* 0x002fe4000bf02070 */
[----:B--2---:R-:W-:Y:S02]  /*3830*/  LOP3.LUT R0, RZ, UR5, RZ, 0x33, !PT ;  /* 0x00000005ff007c12 */ /* 0x004fe4000f8e33ff */
[----:B----4-:R-:W-:Y:S02]  /*3840*/  MOV R2, UR6 ;  /* 0x0000000600027c02 */ /* 0x010fe40008000f00 */
[----:B------:R-:W1:Y:S07]  /*3850*/  REDUX UR5, R0 ;  /* 0x00000000000573c4 */ /* 0x000e6e0000000000 */
[----:B------:R2:W-:Y:S01]  /*3860*/  @P0 ATOMS.AND RZ, [UR4+0x14], R2 ;  /* 0x00001402ffff098c */ /* 0x0005e2000a800004 */
[----:B-1----:R-:W-:-:S05]  /*3870*/  IMAD.U32 R0, RZ, RZ, UR5 ;  /* 0x00000005ff007e24 */ /* 0x002fca000f8e00ff */
[----:B------:R2:W-:Y:S01]  /*3880*/  @P0 ATOMS.AND RZ, [UR4+0x18], R0 ;  /* 0x00001800ffff098c */ /* 0x0005e2000a800004 */
[----:B------:R-:W-:Y:S05]  /*3890*/  BRA `(.L_x_65) ;  /* 0x0000000000147947 */ /* 0x000fea0003800000 */
.L_x_64:
[----:B------:R-:W-:Y:S02]  /*38a0*/  MOV R2, 0x38c0 ;  /* 0x000038c000027802 */ /* 0x000fe40000000f00 */
[----:B---3-5:R-:W-:Y:S05]  /*38b0*/  CALL.REL.NOINC `($__internal_0_$__cuda_sm10x_tcgen05_guardrail_trap_col_being_dealloced_not_returned_by_alloc) ;  /* 0x0000006000707944 */ /* 0x028fea0003c00000 */
[----:B------:R-:W-:Y:S05]  /*38c0*/  BRA `(.L_x_65) ;  /* 0x0000000000087947 */ /* 0x000fea0003800000 */
.L_x_63:
[----:B------:R-:W-:Y:S02]  /*38d0*/  MOV R2, 0x38f0 ;  /* 0x000038f000027802 */ /* 0x000fe40000000f00 */
[----:B---3-5:R-:W-:Y:S05]  /*38e0*/  CALL.REL.NOINC `($__internal_2_$__cuda_sm10x_tcgen05_guardrail_trap_unallocated_columns_being_dealloced) ;  /* 0x00000060007c7944 */ /* 0x028fea0003c00000 */
.L_x_65:
[----:B------:R-:W-:Y:S01]  /*38f0*/  NOP ;  /* 0x0000000000007918 */ /* 0x000fe20000000000 */
[----:B------:R-:W-:Y:S05]  /*3900*/  EXIT ;  /* 0x000000000000794d */ /* 0x000fea0003800000 */
.L_x_47:
[----:B------:R-:W-:-:S09]  /*3910*/  UISETP.NE.OR UP2, UPT, UR8, 0x3, !UP2 ;  /* 0x000000030800788c */ /* 0x000fd2000d745670 */
[----:B------:R-:W-:Y:S05]  /*3920*/  BRA.U UP2, `(.L_x_66) ;  /* 0x0000001102087547 */ /* 0x000fea000b800000 */
[----:B------:R-:W1:Y:S01]  /*3930*/  LDC R0, c[0x0][0xb30] ;  /* 0x0002cc00ff007b82 */ /* 0x000e620000000800 */
[----:B------:R-:W2:Y:S01]  /*3940*/  LDCU.64 UR8, c[0x0][0x888] ;  /* 0x00011100ff0877ac */ /* 0x000ea20008000a00 */
[----:B------:R-:W-:Y:S02]  /*3950*/  HFMA2 R27, -RZ, RZ, 0, 0 ;  /* 0x00000000ff1b7431 */ /* 0x000fe400000001ff */
[----:B------:R-:W-:Y:S01]  /*3960*/  IMAD.MOV.U32 R29, RZ, RZ, 0x1 ;  /* 0x00000001ff1d7424 */ /* 0x000fe200078e00ff */
[----:B------:R-:W-:Y:S01]  /*3970*/  MOV R25, 0x1000 ;  /* 0x0000100000197802 */ /* 0x000fe20000000f00 */
[----:B------:R-:W4:Y:S01]  /*3980*/  LDCU.64 UR4, c[0x0][0x890] ;  /* 0x00011200ff0477ac */ /* 0x000f220008000a00 */
[----:B------:R-:W-:Y:S01]  /*3990*/  IMAD.MOV.U32 R28, RZ, RZ, RZ ;  /* 0x000000ffff1c7224 */ /* 0x000fe200078e00ff */
[----:B------:R-:W3:Y:S01]  /*39a0*/  LDC R24, c[0x0][0x370] ;  /* 0x0000dc00ff187b82 */ /* 0x000ee20000000800 */
[----:B------:R-:W-:Y:S01]  /*39b0*/  UMOV UR7, 0x400 ;  /* 0x0000040000077882 */ /* 0x000fe20000000000 */
[----:B------:R-:W-:-:S02]  /*39c0*/  UPLOP3.LUT UP1, UPT, UPT, UPT, UPT, 0x40, 0x4 ;  /* 0x000000000004789c */ /* 0x000fc40003f2e870 */
[----:B------:R-:W-:-:S04]  /*39d0*/  ULEA UR7, UR37, UR7, 0x18 ;  /* 0x0000000725077291 */ /* 0x000fc8000f8ec0ff */
[----:B------:R-:W3:Y:S01]  /*39e0*/  LDC R3, c[0x0][0xb0c] ;  /* 0x0002c300ff037b82 */ /* 0x000ee20000000800 */
[----:B------:R-:W-:Y:S02]  /*39f0*/  UIADD3 UR13, UPT, UPT, UR7, 0x48, URZ ;  /* 0x00000048070d7890 */ /* 0x000fe4000fffe0ff */
[----:B--2---:R-:W-:Y:S02]  /*3a00*/  UISETP.NE.U32.AND UP2, UPT, UR8, URZ, UPT ;  /* 0x000000ff0800728c */ /* 0x004fe4000bf45070 */
[----:B------:R-:W-:Y:S02]  /*3a10*/  UIADD3 UR33, UPT, UPT, UR7, 0x30, URZ ;  /* 0x0000003007217890 */ /* 0x000fe4000fffe0ff */
[----:B----4-:R-:W-:Y:S01]  /*3a20*/  UISETP.NE.U32.AND UP3, UPT, UR4, URZ, UPT ;  /* 0x000000ff0400728c */ /* 0x010fe2000bf65070 */
[----:B------:R-:W2:Y:S01]  /*3a30*/  LDC R18, c[0x0][0xb20] ;  /* 0x0002c800ff127b82 */ /* 0x000ea20000000800 */
[----:B-1----:R-:W-:Y:S01]  /*3a40*/  ISETP.NE.AND P1, PT, R0, 0x1, PT ;  /* 0x000000010000780c */ /* 0x002fe20003f25270 */
[----:B------:R-:W-:-:S02]  /*3a50*/  UISETP.NE.AND.EX UP2, UPT, UR9, URZ, UPT, UP2 ;  /* 0x000000ff0900728c */ /* 0x000fc4000bf45320 */
[----:B------:R-:W-:Y:S02]  /*3a60*/  UIADD3 UR25, UPT, UPT, UR7, 0x38, URZ ;  /* 0x0000003807197890 */ /* 0x000fe4000fffe0ff */
[----:B------:R-:W-:Y:S02]  /*3a70*/  UIADD3 UR17, UPT, UPT, UR7, 0x40, URZ ;  /* 0x0000004007117890 */ /* 0x000fe4000fffe0ff */
[----:B------:R-:W1:Y:S01]  /*3a80*/  LDC.64 R30, c[0x0][0x348] ;  /* 0x0000d200ff1e7b82 */ /* 0x000e620000000a00 */
[----:B------:R-:W-:Y:S02]  /*3a90*/  UPRMT UR13, UR37, 0x654, UR13 ;  /* 0x00000654250d7896 */ /* 0x000fe4000800000d */
[----:B------:R-:W-:-:S05]  /*3aa0*/  UISETP.NE.AND.EX UP3, UPT, UR5, URZ, UPT, UP3 ;  /* 0x000000ff0500728c */ /* 0x000fca000bf65330 */
[----:B------:R-:W4:Y:S08]  /*3ab0*/  LDC.64 R16, c[0x0][0xb10] ;  /* 0x0002c400ff107b82 */ /* 0x000f300000000a00 */
[----:B------:R-:W1:Y:S08]  /*3ac0*/  LDC.64 R6, c[0x0][0xb18] ;  /* 0x0002c600ff067b82 */ /* 0x000e700000000a00 */
[----:B------:R-:W1:Y:S08]  /*3ad0*/  LDC.64 R4, c[0x0][0xb28] ;  /* 0x0002ca00ff047b82 */ /* 0x000e700000000a00 */
[----:B--23--:R-:W1:Y:S02]  /*3ae0*/  LDC R19, c[0x0][0x374] ;  /* 0x0000dd00ff137b82 */ /* 0x00ce640000000800 */
.L_x_77:
[C---:B------:R-:W-:Y:S02]  /*3af0*/  LEA R0, R28.reuse, UR7, 0x3 ;  /* 0x000000071c007c11 */ /* 0x040fe4000f8e18ff */
[----:B------:R-:W-:Y:S02]  /*3b00*/  SHF.L.U32 R2, R27, 0x1f, RZ ;  /* 0x0000001f1b027819 */ /* 0x000fe400000006ff */
[----:B------:R-:W-:Y:S02]  /*3b10*/  LEA R20, R28, UR7, 0x4 ;  /* 0x000000071c147c11 */ /* 0x000fe4000f8e20ff */
[----:B--2---:R-:W2:Y:S02]  /*3b20*/  SYNCS.PHASECHK.TRANS64.TRYWAIT P0, [R0+URZ+0x80], R2 ;  /* 0x00008002000075a7 */ /* 0x004ea400080011ff */
[----:B--2---:R-:W-:Y:S05]  /*3b30*/  @!P0 BRA `(.L_x_67) ;  /* 0x0000005800848947 */ /* 0x004fea0003800000 */
.L_x_149:
[----:B------:R-:W-:Y:S01]  /*3b40*/  ISETP.GE.AND P0, PT, R40, 0x1, PT ;  /* 0x000000012800780c */ /* 0x000fe20003f06270 */
[----:B------:R-:W3:Y:S01]  /*3b50*/  LDS.128 R20, [R20+0x110] ;  /* 0x0001100014147984 */ /* 0x000ee20000000c00 */
[----:B--2---:R-:W-:Y:S01]  /*3b60*/  VIADD R0, R0, 0x90 ;  /* 0x0000009000007836 */ /* 0x004fe20000000000 */
[----:B------:R-:W-:Y:S01]  /*3b70*/  @!PT LDS RZ, [RZ] ;  /* 0x00000000fffff984 */ /* 0x000fe20000000800 */
[----:B------:R-:W-:Y:S01]  /*3b80*/  @!PT LDS RZ, [RZ] ;  /* 0x00000000fffff984 */ /* 0x000fe20000000800 */
[----:B------:R-:W-:Y:S01]  /*3b90*/  @!PT LDS RZ, [RZ] ;  /* 0x00000000fffff984 */ /* 0x000fe20000000800 */
[----:B------:R-:W-:Y:S01]  /*3ba0*/  @!PT LDS RZ, [RZ] ;  /* 0x00000000fffff984 */ /* 0x000fe20000000800 */
[----:B------:R2:W-:Y:S06]  /*3bb0*/  MEMBAR.ALL.CTA ;  /* 0x0000000000007992 */ /* 0x0005ec0000008000 */
[----:B--2---:R-:W2:Y:S01]  /*3bc0*/  FENCE.VIEW.ASYNC.S ;  /* 0x00000000000073c6 */ /* 0x004ea20000000000 */
[----:B------:R-:W-:Y:S04]  /*3bd0*/  PRMT R0, RZ, 0x654, R0 ;  /* 0x00000654ff007816 */ /* 0x000fe80000000000 */
[----:B--2---:R2:W-:Y:S01]  /*3be0*/  SYNCS.ARRIVE.TRANS64.RED.A1T0 RZ, [R0+URZ], RZ ;  /* 0x000000ff00ff79a7 */ /* 0x0045e200081004ff */
[----:B---3--:R-:W-:Y:S11]  /*3bf0*/  LOP3.LUT P3, RZ, R22, 0x1, RZ, 0xc0, !PT ;  /* 0x0000000116ff7812 */ /* 0x008ff6000786c0ff */
[----:B------:R-:W-:Y:S02]  /*3c00*/  @!UPT UIADD3 URZ, UPT, UPT, URZ, URZ, URZ ;  /* 0x000000fffffff290 */ /* 0x000fe4000fffe0ff */
[----:B------:R-:W-:Y:S02]  /*3c10*/  @P3 MOV R11, R20 ;  /* 0x00000014000b3202 */ /* 0x000fe40000000f00 */
[----:B------:R-:W-:Y:S01]  /*3c20*/  @P3 LOP3.LUT R10, R21, 0xffff, RZ, 0xc0, !PT ;  /* 0x0000ffff150a3812 */ /* 0x000fe200078ec0ff */
[----:B--2---:R-:W-:Y:S06]  /*3c30*/  @!P0 BRA `(.L_x_68) ;  /* 0x0000000000a48947 */ /* 0x004fec0003800000 */
[-C--:B-1----:R-:W-:Y:S01]  /*3c40*/  IMAD.HI.U32 R0, R19, R7.reuse, RZ ;  /* 0x0000000713007227 */ /* 0x082fe200078e00ff */
[----:B------:R-:W-:Y:S02]  /*3c50*/  ISETP.NE.AND P0, PT, R6, 0x1, PT ;  /* 0x000000010600780c */ /* 0x000fe40003f05270 */
[----:B------:R-:W-:Y:S01]  /*3c60*/  ISETP.NE.AND P2, PT, R40, 0x1, PT ;  /* 0x000000012800780c */ /* 0x000fe20003f45270 */
[----:B----4-:R-:W-:Y:S01]  /*3c70*/  IMAD.HI.U32 R9, R24, R16, RZ ;  /* 0x0000001018097227 */ /* 0x010fe200078e00ff */
[----:B------:R-:W-:Y:S02]  /*3c80*/  SHF.R.U32.HI R0, RZ, R18, R0 ;  /* 0x00000012ff007219 */ /* 0x000fe40000011600 */
[----:B------:R-:W-:Y:S01]  /*3c90*/  ISETP.NE.AND P4, PT, R3, 0x1, PT ;  /* 0x000000010300780c */ /* 0x000fe20003f85270 */
[----:B------:R-:W-:Y:S01]  /*3ca0*/  IMAD.HI.U32 R13, R10, R7, RZ ;  /* 0x000000070a0d7227 */ /* 0x000fe200078e00ff */
[----:B------:R-:W-:Y:S02]  /*3cb0*/  SHF.R.U32.HI R9, RZ, R17, R9 ;  /* 0x00000011ff097219 */ /* 0x000fe40000011609 */
[----:B------:R-:W-:Y:S01]  /*3cc0*/  SEL R0, R19, R0, !P0 ;  /* 0x0000000013007207 */ /* 0x000fe20004000000 */
[----:B------:R-:W-:Y:S01]  /*3cd0*/  IMAD.HI.U32 R12, R11, R16, RZ ;  /* 0x000000100b0c7227 */ /* 0x000fe200078e00ff */
[----:B------:R-:W-:Y:S03]  /*3ce0*/  SEL R9, R24, R9, !P4 ;  /* 0x0000000918097207 */ /* 0x000fe60006000000 */
[-C--:B------:R-:W-:Y:S01]  /*3cf0*/  IMAD.HI.U32 R8, R0, R4.reuse, RZ ;  /* 0x0000000400087227 */ /* 0x080fe200078e00ff */
[----:B------:R-:W-:Y:S03]  /*3d00*/  SHF.R.U32.HI R12, RZ, R17, R12 ;  /* 0x00000011ff0c7219 */ /* 0x000fe6000001160c */
[----:B------:R-:W-:Y:S01]  /*3d10*/  IMAD.HI.U32 R2, R9, R4, RZ ;  /* 0x0000000409027227 */ /* 0x000fe200078e00ff */
[-C--:B------:R-:W-:Y:S02]  /*3d20*/  @P2 SHF.R.U32.HI R0, RZ, R5.reuse, R8 ;  /* 0x00000005ff002219 */ /* 0x080fe40000011608 */
[----:B------:R-:W-:Y:S02]  /*3d30*/  SHF.R.U32.HI R8, RZ, R18, R13 ;  /* 0x00000012ff087219 */ /* 0x000fe4000001160d */
[----:B------:R-:W-:Y:S01]  /*3d40*/  @P2 SHF.R.U32.HI R9, RZ, R5, R2 ;  /* 0x00000005ff092219 */ /* 0x000fe20000011602 */
[----:B------:R-:W-:Y:S01]  /*3d50*/  IMAD R0, R40, R0, RZ ;  /* 0x0000000028007224 */ /* 0x000fe200078e02ff */
[----:B------:R-:W-:Y:S02]  /*3d60*/  SEL R8, R10, R8, !P0 ;  /* 0x000000080a087207 */ /* 0x000fe40004000000 */
[----:B------:R-:W-:Y:S01]  /*3d70*/  SEL R2, R11, R12, !P4 ;  /* 0x0000000c0b027207 */ /* 0x000fe20006000000 */
[----:B------:R-:W-:Y:S01]  /*3d80*/  IMAD R12, R40, R9, RZ ;  /* 0x00000009280c7224 */ /* 0x000fe200078e02ff */
[C---:B------:R-:W-:Y:S01]  /*3d90*/  ISETP.GE.AND P0, PT, R8.reuse, R0, PT ;  /* 0x000000000800720c */ /* 0x040fe20003f06270 */
[----:B------:R-:W-:Y:S03]  /*3da0*/  IMAD.HI.U32 R0, R8, R4, RZ ;  /* 0x0000000408007227 */ /* 0x000fe600078e00ff */
[----:B------:R-:W-:Y:S02]  /*3db0*/  ISETP.GE.OR P0, PT, R2, R12, P0 ;  /* 0x0000000c0200720c */ /* 0x000fe40000706670 */
[-C--:B------:R-:W-:Y:S04]  /*3dc0*/  SHF.R.U32.HI R0, RZ, R5.reuse, R0 ;  /* 0x00000005ff007219 */ /* 0x080fe80000011600 */
[----:B------:R-:W-:Y:S05]  /*3dd0*/  SEL R13, R8, R0, !P2 ;  /* 0x00000000080d7207 */ /* 0x000fea0005000000 */
[----:B------:R-:W-:Y:S02]  /*3de0*/  IMAD.MOV R12, RZ, RZ, -R13 ;  /* 0x000000ffff0c7224 */ /* 0x000fe400078e0a0d */
[----:B------:R-:W-:Y:S04]  /*3df0*/  @!P0 IMAD.HI.U32 R0, R2, R4, RZ ;  /* 0x0000000402008227 */ /* 0x000fe800078e00ff */
[----:B------:R-:W-:Y:S01]  /*3e00*/  IMAD R12, R40, R12, R8 ;  /* 0x0000000c280c7224 */ /* 0x000fe200078e0208 */
[----:B------:R-:W-:Y:S04]  /*3e10*/  @!P0 SHF.R.U32.HI R0, RZ, R5, R0 ;  /* 0x00000005ff008219 */ /* 0x000fe80000011600 */
[----:B------:R-:W-:Y:S04]  /*3e20*/  @!P0 SEL R0, R2, R0, !P2 ;  /* 0x0000000002008207 */ /* 0x000fe80005000000 */
[----:B------:R-:W-:Y:S01]  /*3e30*/  @!P0 IADD3 R13, PT, PT, R13, -R0, RZ ;  /* 0x800000000d0d8210 */ /* 0x000fe20007ffe0ff */
[----:B------:R-:W-:Y:S01]  /*3e40*/  @!P0 IMAD R0, R9, R12, R0 ;  /* 0x0000000c09008224 */ /* 0x000fe200078e0200 */
[----:B------:R-:W-:Y:S01]  /*3e50*/  IADD3 R9, PT, PT, -R8, RZ, RZ ;  /* 0x000000ff08097210 */ /* 0x000fe20007ffe1ff */
[--C-:B------:R-:W-:Y:S02]  /*3e60*/  IMAD.MOV R12, RZ, RZ, -R2.reuse ;  /* 0x000000ffff0c7224 */ /* 0x100fe400078e0a02 */
[----:B------:R-:W-:Y:S02]  /*3e70*/  @!P0 IMAD R8, R13, R40, R2 ;  /* 0x000000280d088224 */ /* 0x000fe400078e0202 */
[----:B------:R-:W-:Y:S02]  /*3e80*/  @!P0 IMAD.MOV.U32 R2, RZ, RZ, R0 ;  /* 0x000000ffff028224 */ /* 0x000fe400078e0000 */
[----:B------:R-:W-:Y:S02]  /*3e90*/  IMAD R11, R3, R12, R11 ;  /* 0x0000000c030b7224 */ /* 0x000fe400078e020b */
[----:B------:R-:W-:Y:S02]  /*3ea0*/  IMAD R10, R6, R9, R10 ;  /* 0x00000009060a7224 */ /* 0x000fe400078e020a */
[----:B------:R-:W-:Y:S02]  /*3eb0*/  IMAD R11, R2, R3, R11 ;  /* 0x00000003020b7224 */ /* 0x000fe400078e020b */
[----:B------:R-:W-:Y:S02]  /*3ec0*/  IMAD R10, R8, R6, R10 ;  /* 0x00000006080a7224 */ /* 0x000fe400078e020a */
.L_x_68:
[----:B------:R-:W-:Y:S05]  /*3ed0*/  BRA.U UP1, `(.L_x_69) ;  /* 0x0000000101107547 */ /* 0x000fea000b800000 */
[----:B------:R-:W-:Y:S04]  /*3ee0*/  MOV R2, UR6 ;  /* 0x0000000600027c02 */ /* 0x000fe80008000f00 */
[----:B------:R-:W-:Y:S04]  /*3ef0*/  SHF.L.U32 R2, R2, 0x1f, RZ ;  /* 0x0000001f02027819 */ /* 0x000fe800000006ff */
[----:B------:R-:W2:Y:S02]  /*3f00*/  SYNCS.PHASECHK.TRANS64.TRYWAIT P0, [UR7+0x78], R2 ;  /* 0x00007802ff0075a7 */ /* 0x000ea40008001107 */
[----:B--2---:R-:W-:Y:S05]  /*3f10*/  @!P0 BRA `(.L_x_70) ;  /* 0x0000005400a08947 */ /* 0x004fea0003800000 */
.L_x_69:
[----:B------:R-:W-:Y:S02]  /*3f20*/  R2UR UR35, R15 ;  /* 0x000000000f2372ca */ /* 0x000fe400000e0000 */
[----:B------:R-:W-:Y:S02]  /*3f30*/  R2UR UR34, R14 ;  /* 0x000000000e2272ca */ /* 0x000fe400000e0000 */
[----:B------:R-:W-:Y:S02]  /*3f40*/  ISETP.NE.U32.AND P2, PT, RZ, UR4, PT ;  /* 0x00000004ff007c0c */ /* 0x000fe4000bf45070 */
[----:B------:R-:W-:Y:S02]  /*3f50*/  SHF.L.U32 R14, R29, 0x1f, RZ ;  /* 0x0000001f1d0e7819 */ /* 0x000fe400000006ff */
[----:B------:R-:W-:Y:S05]  /*3f60*/  ISETP.NE.AND.EX P2, PT, RZ, UR5, PT, P2 ;  /* 0x00000005ff007c0c */ /* 0x000fea000bf45320 */
[----:B------:R-:W-:Y:S02]  /*3f70*/  USHF.L.U32 UR35, UR35, 0x6, URZ ;  /* 0x0000000623237899 */ /* 0x000fe400080006ff */
[----:B------:R-:W-:Y:S01]  /*3f80*/  USHF.L.U32 UR34, UR34, 0x8, URZ ;  /* 0x0000000822227899 */ /* 0x000fe200080006ff */
[----:B------:R-:W-:Y:S11]  /*3f90*/  BRA.U !UP3, `(.L_x_71) ;  /* 0x000000010b347547 */ /* 0x000ff6000b800000 */
[----:B------:R-:W-:Y:S01]  /*3fa0*/  UPLOP3.LUT UP0, UPT, UPT, UPT, UP2, 0x80, 0x8 ;  /* 0x000000000008789c */ /* 0x000fe20003f0f020 */
[----:B--2---:R-:W-:Y:S02]  /*3fb0*/  HFMA2 R0, -RZ, RZ, 0, 5.9604644775390625e-08 ;  /* 0x00000001ff007431 */ /* 0x004fe400000001ff */
[----:B------:R-:W-:Y:S03]  /*3fc0*/  IMAD.MOV.U32 R96, RZ, RZ, 0x1 ;  /* 0x00000001ff607424 */ /* 0x000fe600078e00ff */
[----:B------:R-:W-:Y:S05]  /*3fd0*/  PLOP3.LUT P0, PT, PT, PT, UP0, 0x80, 0x8 ;  /* 0x000000000008781c */ /* 0x000fea0003f0f008 */
[----:B------:R-:W2:Y:S01]  /*3fe0*/  @UP0 LDCU.64 UR10, c[0x0][0x888] ;  /* 0x00011100ff0a07ac */ /* 0x000ea20008000a00 */
[----:B------:R-:W-:Y:S07]  /*3ff0*/  @UP0 UIMAD UR8, UR36, UR4, URZ ;  /* 0x00000004240802a4 */ /* 0x000fee000f8e02ff */
[----:B------:R-:W-:Y:S01]  /*4000*/  @!P0 PRMT R96, R0, 0x7610, R96 ;  /* 0x0000761000608816 */ /* 0x000fe20000000060 */
[----:B--2---:R-:W-:Y:S03]  /*4010*/  @UP0 UIMAD.WIDE UR10, UR8, 0x4, UR10 ;  /* 0x00000004080a08a5 */ /* 0x004fe6000f8e020a */
[----:B------:R-:W2:Y:S03]  /*4020*/  @!UP0 LDCU UR8, c[0x0][0x880] ;  /* 0x00011000ff0887ac */ /* 0x000ea60008000800 */
[----:B------:R-:W-:Y:S01]  /*4030*/  IMAD.U32 R8, RZ, RZ, UR10 ;  /* 0x0000000aff087e24 */ /* 0x000fe2000f8e00ff */
[----:B------:R-:W-:Y:S05]  /*4040*/  MOV R9, UR11 ;  /* 0x0000000b00097c02 */ /* 0x000fea0008000f00 */
[----:B-----5:R3:W5:Y:S02]  /*4050*/  @P0 LDG.E R49, desc[UR46][R8.64] ;  /* 0x0000002e08310981 */ /* 0x020764000c1e1900 */
[----:B--23--:R-:W-:Y:S07]  /*4060*/  @!P0 IMAD.U32 R49, RZ, RZ, UR8 ;  /* 0x00000008ff318e24 */ /* 0x00cfee000f8e00ff */
.L_x_71:
[----:B-----5:R-:W-:Y:S01]  /*4070*/  @!P2 FSETP.EQ.AND P0, PT, R49, RZ, PT ;  /* 0x000000ff3100a20b */ /* 0x020fe20003f02000 */
[----:B------:R-:W-:Y:S01]  /*4080*/  @!UPT UIADD3 URZ, UPT, UPT, URZ, URZ, URZ ;  /* 0x000000fffffff290 */ /* 0x000fe2000fffe0ff */
[----:B------:R-:W-:Y:S11]  /*4090*/  @!P2 BRA `(.L_x_72) ;  /* 0x000000000014a947 */ /* 0x000ff60003800000 */
[----:B------:R-:W-:Y:S02]  /*40a0*/  LOP3.LUT P2, RZ, R96, 0xff, RZ, 0xc0, !PT ;  /* 0x000000ff60ff7812 */ /* 0x000fe4000784c0ff */
[----:B------:R-:W-:Y:S04]  /*40b0*/  PLOP3.LUT P0, PT, PT, PT, UP0, 0x80, 0x8 ;  /* 0x000000000008781c */ /* 0x000fe80003f0f008 */
[----:B------:R-:W-:Y:S07]  /*40c0*/  PLOP3.LUT P0, PT, P0, PT, PT, 0x8, 0x80 ;  /* 0x000000000080781c */ /* 0x000fee000070e170 */
[----:B------:R-:W-:Y:S11]  /*40d0*/  @P2 FSETP.EQ.AND P0, PT, R49, RZ, PT ;  /* 0x000000ff3100220b */ /* 0x000ff60003f02000 */
[----:B------:R-:W-:Y:S02]  /*40e0*/  @!UPT UIADD3 URZ, UPT, UPT, URZ, URZ, URZ ;  /* 0x000000fffffff290 */ /* 0x000fe4000fffe0ff */
.L_x_72:
[----:B------:R-:W3:Y:S01]  /*40f0*/  SYNCS.PHASECHK.TRANS64.TRYWAIT P2, [UR7+0x50], R14 ;  /* 0x0000500eff0075a7 */ /* 0x000ee20008041107 */
[----:B------:R-:W-:Y:S04]  /*4100*/  ELECT P4, URZ, PT ;  /* 0x0000000000ff782f */ /* 0x000fe80003880000 */
[----:B------:R-:W-:Y:S11]  /*4110*/  PLOP3.LUT P4, PT, P0, P4, PT, 0xf2, 0x2f ;  /* 0x00000000002f781c */ /* 0x000ff60000789e72 */
[----:B------:R-:W-:Y:S02]  /*4120*/  @!UPT UIADD3 URZ, UPT, UPT, URZ, URZ, URZ ;  /* 0x000000fffffff290 */ /* 0x000fe4000fffe0ff */
[----:B-1----:R-:W-:Y:S05]  /*4130*/  @!P4 IADD3 R8, P0, PT, R30, 0x580, RZ ;  /* 0x000005801e08c810 */ /* 0x002fea0007f1e0ff */
[----:B--2---:R-:W-:Y:S01]  /*4140*/  @!P4 IMAD.X R2, RZ, RZ, R31, P0 ;  /* 0x000000ffff02c224 */ /* 0x004fe200000e061f */
[----:B---3--:R-:W-:Y:S07]  /*4150*/  @!P2 BRA `(.L_x_73) ;  /* 0x000000540028a947 */ /* 0x008fee0003800000 */
.L_x_152:
[----:B------:R-:W-:Y:S01]  /*4160*/  @!P4 R2UR UR8, R2 ;  /* 0x000000000208c2ca */ /* 0x000fe200000e0000 */
[----:B------:R-:W-:Y:S01]  /*4170*/  VOTEU.ALL UP1, P4 ;  /* 0x0000000000ff7886 */ /* 0x000fe20002020000 */
[----:B------:R-:W-:Y:S01]  /*4180*/  @!P4 R2UR UR9, R8 ;  /* 0x000000000809c2ca */ /* 0x000fe200000e0000 */
[----:B-1----:R-:W-:Y:S01]  /*4190*/  @!P4 IMAD.MOV.U32 R0, RZ, RZ, 0x1000 ;  /* 0x00001000ff00c424 */ /* 0x002fe200078e00ff */
[----:B------:R-:W-:Y:S01]  /*41a0*/  UMOV UR10, 0x0 ;  /* 0x00000000000a7882 */ /* 0x000fe20000000000 */
[----:B------:R-:W-:Y:S01]  /*41b0*/  UMOV UR11, 0x10000000 ;  /* 0x10000000000b7882 */ /* 0x000fe20000000000 */
[----:B------:R-:W-:Y:S01]  /*41c0*/  @!UP1 UIADD3 UR32, UPT, UPT, UR7, 0x200, URZ ;  /* 0x0000020007209890 */ /* 0x000fe2000fffe0ff */
[----:B------:R-:W-:Y:S06]  /*41d0*/  VOTEU.ALL UP1, P4 ;  /* 0x0000000000ff7886 */ /* 0x000fec0002020000 */
[----:B------:R-:W-:Y:S01]  /*41e0*/  IMAD.U32 R9, RZ, RZ, UR8 ;  /* 0x00000008ff097e24 */ /* 0x000fe2000f8e00ff */
[----:B------:R-:W-:Y:S01]  /*41f0*/  UPRMT UR8, UR37, 0x654, UR33 ;  /* 0x0000065425087896 */ /* 0x000fe20008000021 */
[----:B------:R-:W-:Y:S03]  /*4200*/  IMAD.U32 R8, RZ, RZ, UR9 ;  /* 0x00000009ff087e24 */ /* 0x000fe6000f8e00ff */
[----:B------:R-:W-:Y:S02]  /*4210*/  @!P4 R2UR UR15, R9 ;  /* 0x00000000090fc2ca */ /* 0x000fe400000e0000 */
[----:B------:R-:W-:Y:S02]  /*4220*/  @!P4 R2UR UR14, R8 ;  /* 0x00000000080ec2ca */ /* 0x000fe400000e0000 */
[----:B------:R-:W-:Y:S05]  /*4230*/  @!P4 IADD3 R8, P0, PT, R30, 0x580, RZ ;  /* 0x000005801e08c810 */ /* 0x000fea0007f1e0ff */
[----:B------:R-:W-:Y:S06]  /*4240*/  @!P4 IMAD.X R2, RZ, RZ, R31, P0 ;  /* 0x000000ffff02c224 */ /* 0x000fec00000e061f */
[----:B------:R1:W-:Y:S01]  /*4250*/  @!UP1 UTMALDG.3D [UR32], [UR14], desc[UR10] ;  /* 0x00000a200e0095b4 */ /* 0x0003e20008011000 */
[----:B------:R1:W-:Y:S01]  /*4260*/  @!P4 SYNCS.ARRIVE.TRANS64.RED.A0TR RZ, [UR7+0x30], R0 ;  /* 0x00003000ffffc9a7 */ /* 0x0003e20008300407 */
[----:B------:R-:W-:Y:S01]  /*4270*/  SYNCS.ARRIVE.TRANS64.RED.A1T0 RZ, [UR8], RZ ;  /* 0x000000ffffff79a7 */ /* 0x000fe20008100408 */
[----:B------:R-:W2:Y:S02]  /*4280*/  SYNCS.PHASECHK.TRANS64.TRYWAIT P2, [UR7+0x58], R14 ;  /* 0x0000580eff0075a7 */ /* 0x000ea40008041107 */
[----:B-12---:R-:W-:Y:S05]  /*4290*/  @!P2 BRA `(.L_x_74) ;  /* 0x0000005000f0a947 */ /* 0x006fea0003800000 */
.L_x_154:
[----:B------:R-:W-:Y:S01]  /*42a0*/  @!P4 R2UR UR8, R2 ;  /* 0x000000000208c2ca */ /* 0x000fe200000e0000 */
[----:B------:R-:W-:Y:S01]  /*42b0*/  VOTEU.ALL UP1, P4 ;  /* 0x0000000000ff7886 */ /* 0x000fe20002020000 */
[----:B------:R-:W-:Y:S01]  /*42c0*/  @!P4 R2UR UR9, R8 ;  /* 0x000000000809c2ca */ /* 0x000fe200000e0000 */
[----:B-1----:R-:W-:Y:S01]  /*42d0*/  @!P4 IMAD.MOV.U32 R0, RZ, RZ, 0x1000 ;  /* 0x00001000ff00c424 */ /* 0x002fe200078e00ff */
[----:B------:R-:W-:Y:S01]  /*42e0*/  UMOV UR10, 0x0 ;  /* 0x00000000000a7882 */ /* 0x000fe20000000000 */
[----:B------:R-:W-:Y:S01]  /*42f0*/  UMOV UR11, 0x10000000 ;  /* 0x10000000000b7882 */ /* 0x000fe20000000000 */
[----:B------:R-:W-:Y:S02]  /*4300*/  @!UP1 UIADD3 UR26, UPT, UPT, UR34, 0x40, URZ ;  /* 0x00000040221a9890 */ /* 0x000fe4000fffe0ff */
[----:B------:R-:W-:Y:S01]  /*4310*/  @!UP1 UIADD3 UR24, UPT, UPT, UR7, 0x1200, URZ ;  /* 0x0000120007189890 */ /* 0x000fe2000fffe0ff */
[----:B------:R-:W-:Y:S01]  /*4320*/  VOTEU.ALL UP1, P4 ;  /* 0x0000000000ff7886 */ /* 0x000fe20002020000 */
[----:B------:R-:W-:Y:S01]  /*4330*/  UMOV UR27, UR35 ;  /* 0x00000023001b7c82 */ /* 0x000fe20008000000 */
[----:B------:R-:W-:Y:S02]  /*4340*/  UMOV UR28, UR36 ;  /* 0x00000024001c7c82 */ /* 0x000fe40008000000 */
        /* <DEDUP_REMOVED lines=12> */
.L_x_156:
[----:B------:R-:W2:Y:S01]  /*4410*/  LDC.64 R12, c[0x0][0xb18] ;  /* 0x0002c600ff0c7b82 */ /* 0x000ea20000000a00 */
[----:B------:R-:W-:Y:S01]  /*4420*/  @!P4 R2UR UR8, R2 ;  /* 0x000000000208c2ca */ /* 0x000fe200000e0000 */
[----:B------:R-:W-:Y:S01]  /*4430*/  VOTEU.ALL UP1, P4 ;  /* 0x0000000000ff7886 */ /* 0x000fe20002020000 */
[----:B------:R-:W-:Y:S01]  /*4440*/  @!P4 R2UR UR9, R8 ;  /* 0x000000000809c2ca */ /* 0x000fe200000e0000 */
[----:B-1----:R-:W-:Y:S01]  /*4450*/  @!P4 IMAD.MOV.U32 R0, RZ, RZ, 0x1000 ;  /* 0x00001000ff00c424 */ /* 0x002fe200078e00ff */
[----:B------:R-:W-:Y:S03]  /*4460*/  UMOV UR10, 0x0 ;  /* 0x00000000000a7882 */ /* 0x000fe60000000000 */
[----:B------:R-:W1:Y:S01]  /*4470*/  @!P1 LDC R2, c[0x0][0xb0c] ;  /* 0x0002c300ff029b82 */ /* 0x000e620000000800 */
[----:B------:R-:W-:Y:S01]  /*4480*/  @!UP1 UIADD3 UR18, UPT, UPT, UR34, 0x80, URZ ;  /* 0x0000008022129890 */ /* 0x000fe2000fffe0ff */
[----:B------:R-:W-:Y:S01]  /*4490*/  @P3 SHF.R.U32.HI R26, RZ, 0x10, R21 ;  /* 0x00000010ff1a3819 */ /* 0x000fe20000011615 */
[----:B------:R-:W-:Y:S01]  /*44a0*/  @!UP1 UIADD3 UR16, UPT, UPT, UR7, 0x2200, URZ ;  /* 0x0000220007109890 */ /* 0x000fe2000fffe0ff */
[----:B------:R-:W-:Y:S01]  /*44b0*/  VIADD R28, R28, 0x1 ;  /* 0x000000011c1c7836 */ /* 0x000fe20000000000 */
[----:B------:R-:W-:Y:S01]  /*44c0*/  VOTEU.ALL UP1, P4 ;  /* 0x0000000000ff7886 */ /* 0x000fe20002020000 */
[----:B------:R-:W-:Y:S01]  /*44d0*/  UMOV UR11, 0x10000000 ;  /* 0x10000000000b7882 */ /* 0x000fe20000000000 */
[----:B------:R-:W-:Y:S01]  /*44e0*/  UMOV UR19, UR35 ;  /* 0x0000002300137c82 */ /* 0x000fe20008000000 */
[----:B------:R-:W-:Y:S01]  /*44f0*/  IMAD.U32 R9, RZ, RZ, UR8 ;  /* 0x00000008ff097e24 */ /* 0x000fe2000f8e00ff */
[----:B------:R-:W-:Y:S01]  /*4500*/  UMOV UR20, UR36 ;  /* 0x0000002400147c82 */ /* 0x000fe20008000000 */
[----:B------:R-:W-:Y:S01]  /*4510*/  IMAD.U32 R8, RZ, RZ, UR9 ;  /* 0x00000009ff087e24 */ /* 0x000fe2000f8e00ff */
[----:B------:R-:W-:Y:S02]  /*4520*/  UPRMT UR8, UR37, 0x654, UR17 ;  /* 0x0000065425087896 */ /* 0x000fe40008000011 */
[----:B------:R-:W-:Y:S02]  /*4530*/  @!P4 R2UR UR15, R9 ;  /* 0x00000000090fc2ca */ /* 0x000fe400000e0000 */
[----:B------:R-:W-:Y:S02]  /*4540*/  @!P4 R2UR UR14, R8 ;  /* 0x00000000080ec2ca */ /* 0x000fe400000e0000 */
[----:B------:R-:W3:Y:S11]  /*4550*/  LDC.64 R8, c[0x0][0xb10] ;  /* 0x0002c400ff087b82 */ /* 0x000ef60000000a00 */
[----:B------:R1:W-:Y:S01]  /*4560*/  @!UP1 UTMALDG.3D [UR16], [UR14], desc[UR10] ;  /* 0x00000a100e0095b4 */ /* 0x0003e20008011000 */
[----:B------:R5:W-:Y:S01]  /*4570*/  @!P4 SYNCS.ARRIVE.TRANS64.RED.A0TR RZ, [UR7+0x40], R0 ;  /* 0x00004000ffffc9a7 */ /* 0x000be20008300407 */
[C---:B---3--:R-:W-:Y:S01]  /*4580*/  @!P1 IMAD.HI.U32 R8, R11.reuse, R8, RZ ;  /* 0x000000080b089227 */ /* 0x048fe200078e00ff */
[----:B--2---:R-:W-:Y:S02]  /*4590*/  @!P1 ISETP.NE.AND P0, PT, R12, 0x1, PT ;  /* 0x000000010c00980c */ /* 0x004fe40003f05270 */
[----:B-1----:R-:W-:Y:S01]  /*45a0*/  @!P1 ISETP.NE.AND P2, PT, R2, 0x1, PT ;  /* 0x000000010200980c */ /* 0x002fe20003f45270 */
[----:B------:R-:W-:Y:S01]  /*45b0*/  SYNCS.ARRIVE.TRANS64.RED.A1T0 RZ, [UR8], RZ ;  /* 0x000000ffffff79a7 */ /* 0x000fe20008100408 */
[C---:B------:R-:W-:Y:S01]  /*45c0*/  @!P1 IMAD.HI.U32 R13, R10.reuse, R13, RZ ;  /* 0x0000000d0a0d9227 */ /* 0x040fe200078e00ff */
[----:B------:R-:W-:Y:S04]  /*45d0*/  @!P1 SHF.R.U32.HI R8, RZ, R9, R8 ;  /* 0x00000009ff089219 */ /* 0x000fe80000011608 */
[----:B------:R-:W-:Y:S01]  /*45e0*/  @!P1 SEL R8, R11, R8, !P2 ;  /* 0x000000080b089207 */ /* 0x000fe20005000000 */
[----:B------:R-:W1:Y:S01]  /*45f0*/  SYNCS.PHASECHK.TRANS64.TRYWAIT P5, [UR7+0x68], R14 ;  /* 0x0000680eff0075a7 */ /* 0x000e6200080a1107 */
[----:B-----5:R-:W2:Y:S02]  /*4600*/  @!P1 LDC R0, c[0x0][0xb20] ;  /* 0x0002c800ff009b82 */ /* 0x020ea40000000800 */
[----:B--2---:R-:W-:Y:S04]  /*4610*/  @!P1 SHF.R.U32.HI R0, RZ, R0, R13 ;  /* 0x00000000ff009219 */ /* 0x004fe8000001160d */
[----:B------:R-:W-:Y:S05]  /*4620*/  @!P1 SEL R9, R10, R0, !P0 ;  /* 0x000000000a099207 */ /* 0x000fea0004000000 */
[----:B------:R-:W-:Y:S02]  /*4630*/  @!P1 IMAD.IADD R0, R9, 0x1, -R8 ;  /* 0x0000000109009824 */ /* 0x000fe400078e0a08 */
[----:B------:R-:W-:Y:S02]  /*4640*/  @!P1 IMAD.IADD R8, R8, 0x1, -R9 ;  /* 0x0000000108089824 */ /* 0x000fe400078e0a09 */
[----:B------:R-:W-:Y:S02]  /*4650*/  @!P1 IMAD R11, R0, R2, R11 ;  /* 0x00000002000b9224 */ /* 0x000fe400078e020b */
[----:B------:R-:W-:Y:S01]  /*4660*/  @!P1 IMAD R10, R8, R12, R10 ;  /* 0x0000000c080a9224 */ /* 0x000fe200078e020a */
[----:B-1----:R-:W-:Y:S06]  /*4670*/  @!P5 BRA `(.L_x_76) ;  /* 0x000000500028d947 */ /* 0x002fec0003800000 */
.L_x_158:
[----:B------:R-:W-:Y:S01]  /*4680*/  @!P4 IADD3 R2, P0, PT, R30, 0x580, RZ ;  /* 0x000005801e02c810 */ /* 0x000fe20007f1e0ff */
[----:B------:R-:W-:Y:S01]  /*4690*/  VOTEU.ALL UP1, P4 ;  /* 0x0000000000ff7886 */ /* 0x000fe20002020000 */
[----:B------:R-:W-:Y:S01]  /*46a0*/  UMOV UR18, 0x0 ;  /* 0x0000000000127882 */ /* 0x000fe20000000000 */
[----:B------:R-:W-:Y:S01]  /*46b0*/  UMOV UR19, 0x10000000 ;  /* 0x1000000000137882 */ /* 0x000fe20000000000 */
[----:B------:R-:W-:Y:S01]  /*46c0*/  @!P4 R2UR UR9, R2 ;  /* 0x000000000209c2ca */ /* 0x000fe200000e0000 */
[----:B-1----:R-:W-:Y:S01]  /*46d0*/  @!P4 IMAD.X R0, RZ, RZ, R31, P0 ;  /* 0x000000ffff00c224 */ /* 0x002fe200000e061f */
[----:B------:R-:W-:Y:S01]  /*46e0*/  @!UP1 UIADD3 UR10, UPT, UPT, UR34, 0xc0, URZ ;  /* 0x000000c0220a9890 */ /* 0x000fe2000fffe0ff */
[----:B------:R-:W-:Y:S01]  /*46f0*/  ISETP.NE.AND P0, PT, R28, 0x2, PT ;  /* 0x000000021c00780c */ /* 0x000fe20003f05270 */
[----:B------:R-:W-:Y:S01]  /*4700*/  UMOV UR11, UR35 ;  /* 0x00000023000b7c82 */ /* 0x000fe20008000000 */
[----:B------:R-:W-:Y:S01]  /*4710*/  UMOV UR12, UR36 ;  /* 0x00000024000c7c82 */ /* 0x000fe20008000000 */
[----:B------:R-:W-:Y:S01]  /*4720*/  @!P4 R2UR UR8, R0 ;  /* 0x000000000008c2ca */ /* 0x000fe200000e0000 */
[----:B------:R-:W-:Y:S01]  /*4730*/  IMAD.IADD R14, R10, 0x1, R94 ;  /* 0x000000010a0e7824 */ /* 0x000fe200078e025e */
[----:B------:R-:W-:Y:S01]  /*4740*/  @P3 R2UR UR36, R26 ;  /* 0x000000001a2432ca */ /* 0x000fe200000e0000 */
[----:B------:R-:W-:Y:S01]  /*4750*/  IMAD.IADD R15, R11, 0x1, R95 ;  /* 0x000000010b0f7824 */ /* 0x000fe200078e025f */
[----:B------:R-:W-:Y:S02]  /*4760*/  SEL R0, RZ, 0x1, P0 ;  /* 0x00000001ff007807 */ /* 0x000fe40000000000 */
[----:B------:R-:W-:Y:S01]  /*4770*/  LOP3.LUT R29, R29, 0x1, RZ, 0x3c, !PT ;  /* 0x000000011d1d7812 */ /* 0x000fe200078e3cff */
[----:B------:R-:W-:Y:S01]  /*4780*/  IMAD.U32 R8, RZ, RZ, UR9 ;  /* 0x00000009ff087e24 */ /* 0x000fe2000f8e00ff */
[----:B------:R-:W-:Y:S01]  /*4790*/  @!UP1 UIADD3 UR9, UPT, UPT, UR7, 0x48, URZ ;  /* 0x0000004807099890 */ /* 0x000fe2000fffe0ff */
[----:B------:R-:W-:Y:S02]  /*47a0*/  LOP3.LUT R27, R27, R0, RZ, 0x3c, !PT ;  /* 0x000000001b1b7212 */ /* 0x000fe400078e3cff */
[----:B------:R-:W-:Y:S02]  /*47b0*/  SEL R28, R28, RZ, P0 ;  /* 0x000000ff1c1c7207 */ /* 0x000fe40000000000 */
[----:B------:R-:W-:Y:S01]  /*47c0*/  IMAD.U32 R9, RZ, RZ, UR8 ;  /* 0x00000008ff097e24 */ /* 0x000fe2000f8e00ff */
[----:B------:R-:W-:Y:S01]  /*47d0*/  @!P4 R2UR UR14, R8 ;  /* 0x00000000080ec2ca */ /* 0x000fe200000e0000 */
[----:B------:R-:W-:Y:S01]  /*47e0*/  @!UP1 UIADD3 UR8, UPT, UPT, UR7, 0x3200, URZ ;  /* 0x0000320007089890 */ /* 0x000fe2000fffe0ff */
[----:B------:R-:W-:Y:S02]  /*47f0*/  VOTEU.ALL UP1, P4 ;  /* 0x0000000000ff7886 */ /* 0x000fe40002020000 */
[----:B------:R-:W-:Y:S11]  /*4800*/  @!P4 R2UR UR15, R9 ;  /* 0x00000000090fc2ca */ /* 0x000ff600000e0000 */
[----:B------:R-:W-:Y:S02]  /*4810*/  @!UPT UIADD3 URZ, UPT, UPT, URZ, URZ, URZ ;  /* 0x000000fffffff290 */ /* 0x000fe4000fffe0ff */
[----:B------:R2:W-:Y:S01]  /*4820*/  @!UP1 UTMALDG.3D [UR8], [UR14], desc[UR18] ;  /* 0x000012080e0095b4 */ /* 0x0005e20008011000 */
[----:B------:R2:W-:Y:S01]  /*4830*/  @!P4 SYNCS.ARRIVE.TRANS64.RED.A0TR RZ, [UR7+0x48], R25 ;  /* 0x00004819ffffc9a7 */ /* 0x0005e20008300407 */
[----:B------:R-:W-:Y:S01]  /*4840*/  UPLOP3.LUT UP1, UPT, UPT, UPT, UPT, 0x80, 0x8 ;  /* 0x000000000008789c */ /* 0x000fe20003f2f070 */
[----:B------:R-:W-:Y:S01]  /*4850*/  SYNCS.ARRIVE.TRANS64.RED.A1T0 RZ, [UR13], RZ ;  /* 0x000000ffffff79a7 */ /* 0x000fe2000810040d */
[----:B------:R-:W-:Y:S09]  /*4860*/  @P3 BRA `(.L_x_77) ;  /* 0xfffffff000a03947 */ /* 0x000ff2000383ffff */
[----:B------:R-:W-:-:S04]  /*4870*/  SHF.L.U32 R2, R29, 0x1f, RZ ;  /* 0x0000001f1d027819 */ /* 0x000fc800000006ff */
[----:B------:R-:W1:Y:S02]  /*4880*/  SYNCS.PHASECHK.TRANS64.TRYWAIT P0, [UR7+0x50], R2 ;  /* 0x00005002ff0075a7 */ /* 0x000e640008001107 */
[----:B-1----:R-:W-:Y:S05]  /*4890*/  @!P0 BRA `(.L_x_78) ;  /* 0x0000004c00b88947 */ /* 0x002fea0003800000 */
.L_x_160:
[----:B------:R-:W3:Y:S02]  /*48a0*/  SYNCS.PHASECHK.TRANS64.TRYWAIT P0, [UR7+0x58], R2 ;  /* 0x00005802ff0075a7 */ /* 0x000ee40008001107 */
[----:B---3--:R-:W-:Y:S05]  /*48b0*/  @!P0 BRA `(.L_x_79) ;  /* 0x0000004c00c88947 */ /* 0x008fea0003800000 */
.L_x_162:
[----:B------:R-:W3:Y:S02]  /*48c0*/  SYNCS.PHASECHK.TRANS64.TRYWAIT P0, [UR7+0x60], R2 ;  /* 0x00006002ff0075a7 */ /* 0x000ee40008001107 */
[----:B---3--:R-:W-:Y:S05]  /*48d0*/  @!P0 BRA `(.L_x_80) ;  /* 0x0000004c00d88947 */ /* 0x008fea0003800000 */
.L_x_164:
[----:B-1----:R-:W-:-:S07]  /*48e0*/  MOV R0, UR7 ;  /* 0x0000000700007c02 */ /* 0x002fce0008000f00 */
.L_x_81:
[----:B-1----:R-:W-:-:S04]  /*48f0*/  SHF.L.U32 R2, R29, 0x1f, RZ ;  /* 0x0000001f1d027819 */ /* 0x002fc800000006ff */
[----:B------:R1:W3:Y:S03]  /*4900*/  SYNCS.PHASECHK.TRANS64.TRYWAIT P0, [R0+URZ+0x68], R2 ;  /* 0x00006802000075a7 */ /* 0x0002e600080011ff */
[----:B---3--:R-:W-:Y:S05]  /*4910*/  @!P0 NANOSLEEP.SYNCS 0x989680 ;  /* 0x009896800000895d */ /* 0x008fea0003900000 */
[----:B------:R-:W3:Y:S02]  /*4920*/  @!P0 SYNCS.PHASECHK.TRANS64 P0, [R0+URZ+0x68], R2 ;  /* 0x00006802000085a7 */ /* 0x000ee400080010ff */
[----:B--23--:R-:W-:Y:S05]  /*4930*/  @P0 EXIT ;  /* 0x000000000000094d */ /* 0x00cfea0003800000 */
[----:B------:R-:W-:Y:S05]  /*4940*/  BRA `(.L_x_81) ;  /* 0xfffffffc00e87947 */ /* 0x000fea000383ffff */
.L_x_66:
[----:B------:R-:W-:-:S06]  /*4950*/  UISETP.GE.AND UP1, UPT, UR8, 0x4, UPT ;  /* 0x000000040800788c */ /* 0x000fcc000bf26270 */
[----:B------:R-:W-:-:S13]  /*4960*/  PLOP3.LUT P0, PT, PT, PT, UP1, 0x80, 0x8 ;  /* 0x000000000008781c */ /* 0x000fda0003f0f018 */
[----:B------:R-:W-:Y:S05]  /*4970*/  @!P0 EXIT ;  /* 0x000000000000894d */ /* 0x000fea0003800000 */
[----:B------:R-:W-:Y:S01]  /*4980*/  BAR.SYNC.DEFER_BLOCKING 0x6, 0xa0 ;  /* 0x0182800000007b1d */ /* 0x000fe20000010000 */
[C---:B------:R-:W-:Y:S01]  /*4990*/  IMAD.SHL.U32 R3, R108.reuse, 0x40, RZ ;  /* 0x000000406c037824 */ /* 0x040fe200078e00ff */
[C---:B------:R-:W-:Y:S01]  /*49a0*/  LOP3.LUT R110, R108.reuse, 0x60, RZ, 0xc0, !PT ;  /* 0x000000606c6e7812 */ /* 0x040fe200078ec0ff */
[C---:B------:R-:W-:Y:S01]  /*49b0*/  IMAD.SHL.U32 R100, R108.reuse, 0x20, RZ ;  /* 0x000000206c647824 */ /* 0x040fe200078e00ff */
[----:B------:R-:W-:Y:S01]  /*49c0*/  CS2R R106, SRZ ;  /* 0x00000000006a7805 */ /* 0x000fe2000001ff00 */
[C---:B------:R-:W-:Y:S01]  /*49d0*/  IMAD.SHL.U32 R4, R108.reuse, 0x2, RZ ;  /* 0x000000026c047824 */ /* 0x040fe200078e00ff */
[----:B------:R-:W-:Y:S02]  /*49e0*/  UMOV UR49, 0x400 ;  /* 0x0000040000317882 */ /* 0x000fe40000000000 */
[----:B------:R-:W1:Y:S01]  /*49f0*/  LDC R99, c[0x0][0x370] ;  /* 0x0000dc00ff637b82 */ /* 0x000e620000000800 */
[----:B------:R-:W-:Y:S01]  /*4a00*/  ULEA UR49, UR37, UR49, 0x18 ;  /* 0x0000003125317291 */ /* 0x000fe2000f8ec0ff */
[----:B------:R-:W-:Y:S01]  /*4a10*/  LOP3.LUT R2, R3, 0x180, RZ, 0xc0, !PT ;  /* 0x0000018003027812 */ /* 0x000fe200078ec0ff */
[----:B------:R-:W-:Y:S01]  /*4a20*/  IMAD.U32 R46, R108, 0x10000, RZ ;  /* 0x000100006c2e7824 */ /* 0x000fe200078e00ff */
[----:B------:R-:W-:Y:S01]  /*4a30*/  LOP3.LUT R100, R100, 0xc00, RZ, 0xc0, !PT ;  /* 0x00000c0064647812 */ /* 0x000fe200078ec0ff */
[----:B------:R-:W-:Y:S01]  /*4a40*/  UIADD3 UR4, UPT, UPT, UR49, 0x4200, URZ ;  /* 0x0000420031047890 */ /* 0x000fe2000fffe0ff */
[----:B------:R-:W-:Y:S01]  /*4a50*/  LOP3.LUT R4, R2, 0x20, R4, 0xf8, !PT ;  /* 0x0000002002047812 */ /* 0x000fe200078ef804 */
[----:B------:R-:W-:Y:S01]  /*4a60*/  IMAD.SHL.U32 R2, R108, 0x8, RZ ;  /* 0x000000086c027824 */ /* 0x000fe200078e00ff */
[----:B------:R-:W2:Y:S01]  /*4a70*/  LDC R42, c[0x0][0xb0c] ;  /* 0x0002c300ff2a7b82 */ /* 0x000ea20000000800 */
[----:B------:R-:W-:Y:S01]  /*4a80*/  LOP3.LUT R100, R100, 0x40, R3, 0xf8, !PT ;  /* 0x0000004064647812 */ /* 0x000fe200078ef803 */
[----:B------:R-:W-:Y:S01]  /*4a90*/  IMAD.MOV.U32 R45, RZ, RZ, RZ ;  /* 0x000000ffff2d7224 */ /* 0x000fe200078e00ff */
[----:B------:R-:W-:Y:S01]  /*4aa0*/  LOP3.LUT R46, R46, 0x600000, RZ, 0xc0, !PT ;  /* 0x006000002e2e7812 */ /* 0x000fe200078ec0ff */
[----:B------:R-:W-:Y:S01]  /*4ab0*/  IMAD.MOV.U32 R112, RZ, RZ, RZ ;  /* 0x000000ffff707224 */ /* 0x000fe200078e00ff */
[----:B------:R-:W-:-:S02]  /*4ac0*/  LOP3.LUT R108, R108, 0x2, RZ, 0xc0, !PT ;  /* 0x000000026c6c7812 */ /* 0x000fc400078ec0ff */
[----:B------:R-:W-:Y:S02]  /*4ad0*/  CS2R R104, SRZ ;  /* 0x0000000000687805 */ /* 0x000fe4000001ff00 */
[----:B------:R-:W-:Y:S01]  /*4ae0*/  LOP3.LUT R2, R4, 0x30, R2, 0x78, !PT ;  /* 0x0000003004027812 */ /* 0x000fe200078e7802 */
[----:B------:R-:W4:Y:S01]  /*4af0*/  LDC R97, c[0x0][0xb20] ;  /* 0x0002c800ff617b82 */ /* 0x000f220000000800 */
[----:B------:R-:W3:Y:S01]  /*4b00*/  LDS R0, [UR49+0x130] ;  /* 0x00013031ff007984 */ /* 0x000ee20008000800 */
[----:B------:R-:W-:Y:S01]  /*4b10*/  LOP3.LUT R100, R100, 0x200, R3, 0xf8, !PT ;  /* 0x0000020064647812 */ /* 0x000fe200078ef803 */
[----:B------:R-:W-:Y:S01]  /*4b20*/  IMAD.MOV R102, RZ, RZ, -R108 ;  /* 0x000000ffff667224 */ /* 0x000fe200078e0a6c */
[----:B------:R-:W1:Y:S01]  /*4b30*/  LDCU.64 UR52, c[0x0][0x348] ;  /* 0x00006900ff3477ac */ /* 0x000e620008000a00 */
[----:B------:R-:W-:Y:S01]  /*4b40*/  IMAD.U32 R109, RZ, RZ, UR4 ;  /* 0x00000004ff6d7e24 */ /* 0x000fe2000f8e00ff */
[----:B------:R-:W-:Y:S02]  /*4b50*/  LOP3.LUT R100, R100, R2, RZ, 0xfc, !PT ;  /* 0x0000000264647212 */ /* 0x000fe400078efcff */
[----:B------:R-:W1:Y:S01]  /*4b60*/  LDC R41, c[0x0][0xb30] ;  /* 0x0002cc00ff297b82 */ /* 0x000e620000000800 */
[----:B------:R-:W1:Y:S01]  /*4b70*/  LDCU.64 UR38, c[0x0][0x888] ;  /* 0x00011100ff2677ac */ /* 0x000e620008000a00 */
[----:B------:R-:W1:Y:S06]  /*4b80*/  LDCU.64 UR44, c[0x0][0x890] ;  /* 0x00011200ff2c77ac */ /* 0x000e6c0008000a00 */
[----:B------:R-:W1:Y:S01]  /*4b90*/  LDC.64 R92, c[0x0][0xb10] ;  /* 0x0002c400ff5c7b82 */ /* 0x000e620000000a00 */
[----:B------:R-:W-:-:S07]  /*4ba0*/  UIADD3 UR48, UPT, UPT, UR49, 0x200, URZ ;  /* 0x0000020031307890 */ /* 0x000fce000fffe0ff */
[----:B------:R-:W1:Y:S08]  /*4bb0*/  LDC.64 R38, c[0x0][0xb18] ;  /* 0x0002c600ff267b82 */ /* 0x000e700000000a00 */
[----:B------:R-:W1:Y:S08]  /*4bc0*/  LDC.64 R36, c[0x0][0xb28] ;  /* 0x0002ca00ff247b82 */ /* 0x000e700000000a00 */
[----:B------:R-:W1:Y:S01]  /*4bd0*/  LDC.64 R90, c[0x0][0x8b0] ;  /* 0x00022c00ff5a7b82 */ /* 0x000e620000000a00 */
[----:B---3--:R-:W-:-:S07]  /*4be0*/  IMAD.IADD R46, R0, 0x1, R46 ;  /* 0x00000001002e7824 */ /* 0x008fce00078e022e */
[----:B------:R-:W3:Y:S08]  /*4bf0*/  LDC.64 R88, c[0x0][0x8a8] ;  /* 0x00022a00ff587b82 */ /* 0x000ef00000000a00 */
[----:B--2-4-:R-:W1:Y:S02]  /*4c00*/  LDC R98, c[0x0][0x374] ;  /* 0x0000dd00ff627b82 */ /* 0x014e640000000800 */
.L_x_123:
[----:B------:R-:W-:Y:S02]  /*4c10*/  LEA R0, R112, UR49, 0x3 ;  /* 0x0000003170007c11 */ /* 0x000fe4000f8e18ff */
[----:B------:R-:W-:Y:S02]  /*4c20*/  SHF.L.U32 R2, R106, 0x1f, RZ ;  /* 0x0000001f6a027819 */ /* 0x000fe400000006ff */
[----:B------:R-:W-:Y:S02]  /*4c30*/  LEA R16, R112, UR49, 0x4 ;  /* 0x0000003170107c11 */ /* 0x000fe4000f8e20ff */
[----:B------:R-:W2:Y:S02]  /*4c40*/  SYNCS.PHASECHK.TRANS64.TRYWAIT P0, [R0+URZ+0x80], R2 ;  /* 0x00008002000075a7 */ /* 0x000ea400080011ff */
[----:B-12---:R-:W-:Y:S05]  /*4c50*/  @!P0 BRA `(.L_x_82) ;  /* 0x0000004c00108947 */ /* 0x006fea0003800000 */
.L_x_165:
[----:B------:R-:W4:Y:S01]  /*4c60*/  LDC.64 R10, c[0x0][0xb10] ;  /* 0x0002c400ff0a7b82 */ /* 0x000f220000000a00 */
[----:B------:R-:W3:Y:S01]  /*4c70*/  LDS.128 R16, [R16+0x110] ;  /* 0x0001100010107984 */ /* 0x000ee20000000c00 */
[----:B-1----:R-:W-:Y:S01]  /*4c80*/  ISETP.NE.AND P1, PT, R41, 0x1, PT ;  /* 0x000000012900780c */ /* 0x002fe20003f25270 */
[----:B--2---:R-:W-:Y:S01]  /*4c90*/  VIADD R0, R0, 0x90 ;  /* 0x0000009000007836 */ /* 0x004fe20000000000 */
[----:B------:R-:W-:Y:S04]  /*4ca0*/  ISETP.GE.AND P0, PT, R40, 0x1, PT ;  /* 0x000000012800780c */ /* 0x000fe80003f06270 */
[----:B------:R-:W1:Y:S01]  /*4cb0*/  LDC.64 R8, c[0x0][0xb18] ;  /* 0x0002c600ff087b82 */ /* 0x000e620000000a00 */
[----:B------:R-:W-:Y:S01]  /*4cc0*/  PRMT R0, RZ, 0x654, R0 ;  /* 0x00000654ff007816 */ /* 0x000fe20000000000 */
[----:B------:R-:W-:Y:S01]  /*4cd0*/  @!PT LDS RZ, [RZ] ;  /* 0x00000000fffff984 */ /* 0x000fe20000000800 */
[----:B------:R-:W-:Y:S01]  /*4ce0*/  @!PT LDS RZ, [RZ] ;  /* 0x00000000fffff984 */ /* 0x000fe20000000800 */
[----:B------:R-:W-:Y:S01]  /*4cf0*/  @!PT LDS RZ, [RZ] ;  /* 0x00000000fffff984 */ /* 0x000fe20000000800 */
[----:B------:R-:W-:Y:S01]  /*4d00*/  @!PT LDS RZ, [RZ] ;  /* 0x00000000fffff984 */ /* 0x000fe20000000800 */
[----:B------:R2:W-:Y:S06]  /*4d10*/  MEMBAR.ALL.CTA ;  /* 0x0000000000007992 */ /* 0x0005ec0000008000 */
[----:B--2---:R-:W2:Y:S01]  /*4d20*/  FENCE.VIEW.ASYNC.S ;  /* 0x00000000000073c6 */ /* 0x004ea20000000000 */
[----:B------:R-:W1:Y:S08]  /*4d30*/  @!P1 LDC R12, c[0x0][0xb20] ;  /* 0x0002c800ff0c9b82 */ /* 0x000e700000000800 */
[----:B------:R-:W1:Y:S01]  /*4d40*/  @!P1 LDC R7, c[0x0][0xb0c] ;  /* 0x0002c300ff079b82 */ /* 0x000e620000000800 */
[----:B--2---:R2:W-:Y:S01]  /*4d50*/  SYNCS.ARRIVE.TRANS64.RED.A1T0 RZ, [R0+URZ], RZ ;  /* 0x000000ff00ff79a7 */ /* 0x0045e200081004ff */
[----:B---3--:R-:W-:Y:S04]  /*4d60*/  LOP3.LUT P4, RZ, R18, 0x1, RZ, 0xc0, !PT ;  /* 0x0000000112ff7812 */ /* 0x008fe8000788c0ff */
[----:B------:R-:W-:Y:S09]  /*4d70*/  P2R R111, PR, RZ, 0x10 ;  /* 0x00000010ff6f7803 */ /* 0x000ff20000000000 */
[----:B------:R-:W-:Y:S02]  /*4d80*/  @P4 MOV R44, R16 ;  /* 0x00000010002c4202 */ /* 0x000fe40000000f00 */
[----:B------:R-:W-:Y:S01]  /*4d90*/  @P4 LOP3.LUT R43, R17, 0xffff, RZ, 0xc0, !PT ;  /* 0x0000ffff112b4812 */ /* 0x000fe200078ec0ff */
[----:B--2-4-:R-:W-:Y:S06]  /*4da0*/  @!P0 BRA `(.L_x_83) ;  /* 0x0000000000a48947 */ /* 0x014fec0003800000 */
[----:B------:R-:W-:Y:S01]  /*4db0*/  IMAD.HI.U32 R0, R98, R39, RZ ;  /* 0x0000002762007227 */ /* 0x000fe200078e00ff */
[----:B------:R-:W-:Y:S02]  /*4dc0*/  ISETP.NE.AND P0, PT, R38, 0x1, PT ;  /* 0x000000012600780c */ /* 0x000fe40003f05270 */
[----:B------:R-:W-:Y:S01]  /*4dd0*/  ISETP.NE.AND P2, PT, R40, 0x1, PT ;  /* 0x000000012800780c */ /* 0x000fe20003f45270 */
[----:B------:R-:W-:Y:S01]  /*4de0*/  IMAD.HI.U32 R4, R99, R92, RZ ;  /* 0x0000005c63047227 */ /* 0x000fe200078e00ff */
[----:B------:R-:W-:Y:S02]  /*4df0*/  SHF.R.U32.HI R0, RZ, R97, R0 ;  /* 0x00000061ff007219 */ /* 0x000fe40000011600 */
[----:B------:R-:W-:Y:S01]  /*4e00*/  ISETP.NE.AND P3, PT, R42, 0x1, PT ;  /* 0x000000012a00780c */ /* 0x000fe20003f65270 */
[----:B------:R-:W-:Y:S01]  /*4e10*/  IMAD.HI.U32 R6, R43, R39, RZ ;  /* 0x000000272b067227 */ /* 0x000fe200078e00ff */
[-C--:B------:R-:W-:Y:S02]  /*4e20*/  SHF.R.U32.HI R4, RZ, R93.reuse, R4 ;  /* 0x0000005dff047219 */ /* 0x080fe40000011604 */
[----:B------:R-:W-:Y:S01]  /*4e30*/  SEL R0, R98, R0, !P0 ;  /* 0x0000000062007207 */ /* 0x000fe20004000000 */
[----:B------:R-:W-:Y:S01]  /*4e40*/  IMAD.HI.U32 R5, R44, R92, RZ ;  /* 0x0000005c2c057227 */ /* 0x000fe200078e00ff */
[----:B------:R-:W-:Y:S03]  /*4e50*/  SEL R4, R99, R4, !P3 ;  /* 0x0000000463047207 */ /* 0x000fe60005800000 */
[-C--:B------:R-:W-:Y:S01]  /*4e60*/  IMAD.HI.U32 R3, R0, R36.reuse, RZ ;  /* 0x0000002400037227 */ /* 0x080fe200078e00ff */
[----:B------:R-:W-:Y:S03]  /*4e70*/  SHF.R.U32.HI R5, RZ, R93, R5 ;  /* 0x0000005dff057219 */ /* 0x000fe60000011605 */
[----:B------:R-:W-:Y:S01]  /*4e80*/  IMAD.HI.U32 R2, R4, R36, RZ ;  /* 0x0000002404027227 */ /* 0x000fe200078e00ff */
[----:B------:R-:W-:Y:S02]  /*4e90*/  @P2 SHF.R.U32.HI R0, RZ, R37, R3 ;  /* 0x00000025ff002219 */ /* 0x000fe40000011603 */
[----:B------:R-:W-:Y:S02]  /*4ea0*/  SHF.R.U32.HI R3, RZ, R97, R6 ;  /* 0x00000061ff037219 */ /* 0x000fe40000011606 */
[----:B------:R-:W-:Y:S01]  /*4eb0*/  @P2 SHF.R.U32.HI R4, RZ, R37, R2 ;  /* 0x00000025ff042219 */ /* 0x000fe20000011602 */
[----:B------:R-:W-:Y:S01]  /*4ec0*/  IMAD R0, R40, R0, RZ ;  /* 0x0000000028007224 */ /* 0x000fe200078e02ff */
[----:B------:R-:W-:Y:S02]  /*4ed0*/  SEL R3, R43, R3, !P0 ;  /* 0x000000032b037207 */ /* 0x000fe40004000000 */
[----:B------:R-:W-:Y:S01]  /*4ee0*/  SEL R2, R44, R5, !P3 ;  /* 0x000000052c027207 */ /* 0x000fe20005800000 */
[----:B------:R-:W-:Y:S01]  /*4ef0*/  IMAD R5, R40, R4, RZ ;  /* 0x0000000428057224 */ /* 0x000fe200078e02ff */
[C---:B------:R-:W-:Y:S01]  /*4f00*/  ISETP.GE.AND P0, PT, R3.reuse, R0, PT ;  /* 0x000000000300720c */ /* 0x040fe20003f06270 */
[C---:B------:R-:W-:Y:S03]  /*4f10*/  IMAD.HI.U32 R0, R3.reuse, R36, RZ ;  /* 0x0000002403007227 */ /* 0x040fe600078e00ff */
[C---:B------:R-:W-:Y:S02]  /*4f20*/  ISETP.GE.OR P0, PT, R2.reuse, R5, P0 ;  /* 0x000000050200720c */ /* 0x040fe40000706670 */
[----:B------:R-:W-:Y:S04]  /*4f30*/  SHF.R.U32.HI R0, RZ, R37, R0 ;  /* 0x00000025ff007219 */ /* 0x000fe80000011600 */
[C---:B------:R-:W-:Y:S05]  /*4f40*/  SEL R6, R3.reuse, R0, !P2 ;  /* 0x0000000003067207 */ /* 0x040fea0005000000 */
        /* <DEDUP_REMOVED lines=14> */
[----:B------:R-:W-:Y:S07]  /*5030*/  IMAD R43, R3, R38, R43 ;  /* 0x00000026032b7224 */ /* 0x000fee00078e022b */
.L_x_83:
[----:B-1----:R-:W-:Y:S01]  /*5040*/  @!P1 ISETP.NE.AND P0, PT, R8, 0x1, PT ;  /* 0x000000010800980c */ /* 0x002fe20003f05270 */
[----:B------:R-:W-:Y:S01]  /*5050*/  @!P1 IMAD.HI.U32 R0, R44, R10, RZ ;  /* 0x0000000a2c009227 */ /* 0x000fe200078e00ff */
[----:B------:R-:W-:Y:S01]  /*5060*/  @!P1 ISETP.NE.AND P2, PT, R7, 0x1, PT ;  /* 0x000000010700980c */ /* 0x000fe20003f45270 */
[----:B------:R-:W-:Y:S01]  /*5070*/  ULOP3.LUT UP0, URZ, UR48, 0x1b0, URZ, 0xc0, !UPT ;  /* 0x000001b030ff7892 */ /* 0x000fe2000f80c0ff */
[----:B------:R-:W-:Y:S01]  /*5080*/  R2UR UR42, R15 ;  /* 0x000000000f2a72ca */ /* 0x000fe200000e0000 */
[C---:B------:R-:W-:Y:S01]  /*5090*/  @!P1 IMAD.HI.U32 R2, R43.reuse, R9, RZ ;  /* 0x000000092b029227 */ /* 0x040fe200078e00ff */
[----:B------:R-:W-:Y:S02]  /*50a0*/  @!P1 SHF.R.U32.HI R0, RZ, R11, R0 ;  /* 0x0000000bff009219 */ /* 0x000fe40000011600 */
[----:B------:R-:W-:Y:S01]  /*50b0*/  R2UR UR41, R14 ;  /* 0x000000000e2972ca */ /* 0x000fe200000e0000 */
[----:B------:R-:W-:Y:S01]  /*50c0*/  VIADD R112, R112, 0x1 ;  /* 0x0000000170707836 */ /* 0x000fe20000000000 */
[----:B------:R-:W-:Y:S02]  /*50d0*/  @!P1 SHF.R.U32.HI R2, RZ, R12, R2 ;  /* 0x0000000cff029219 */ /* 0x000fe40000011602 */
[----:B------:R-:W-:Y:S02]  /*50e0*/  @!P1 SEL R3, R44, R0, !P2 ;  /* 0x000000002c039207 */ /* 0x000fe40005000000 */
[----:B------:R-:W-:Y:S02]  /*50f0*/  @!P1 SEL R2, R43, R2, !P0 ;  /* 0x000000022b029207 */ /* 0x000fe40004000000 */
[----:B------:R-:W-:Y:S01]  /*5100*/  @P4 SHF.R.U32.HI R103, RZ, 0x10, R17 ;  /* 0x00000010ff674819 */ /* 0x000fe20000011611 */
[----:B------:R-:W-:Y:S02]  /*5110*/  USHF.L.U32 UR42, UR42, 0x6, URZ ;  /* 0x000000062a2a7899 */ /* 0x000fe400080006ff */
[----:B------:R-:W-:Y:S02]  /*5120*/  @!P1 IMAD.IADD R0, R2, 0x1, -R3 ;  /* 0x0000000102009824 */ /* 0x000fe400078e0a03 */
[----:B------:R-:W-:Y:S01]  /*5130*/  @!P1 IMAD.IADD R2, R3, 0x1, -R2 ;  /* 0x0000000103029824 */ /* 0x000fe200078e0a02 */
[----:B------:R-:W-:Y:S01]  /*5140*/  USHF.L.U32 UR41, UR41, 0x8, URZ ;  /* 0x0000000829297899 */ /* 0x000fe200080006ff */
[----:B------:R-:W-:Y:S02]  /*5150*/  @!P1 IMAD R44, R0, R7, R44 ;  /* 0x00000007002c9224 */ /* 0x000fe400078e022c */
[----:B------:R-:W-:Y:S01]  /*5160*/  @!P1 IMAD R43, R2, R8, R43 ;  /* 0x00000008022b9224 */ /* 0x000fe200078e022b */
[----:B------:R-:W-:Y:S08]  /*5170*/  BRA.U !UP0, `(.L_x_84) ;  /* 0x0000000108407547 */ /* 0x000ff0000b800000 */
[----:B------:R-:W1:Y:S01]  /*5180*/  LDCU.64 UR8, c[0x4][0x88] ;  /* 0x01001100ff0877ac */ /* 0x000e620008000a00 */
[----:B------:R-:W-:Y:S01]  /*5190*/  MOV R3, 0x0 ;  /* 0x0000000000037802 */ /* 0x000fe20000000f00 */
[----:B------:R-:W-:Y:S02]  /*51a0*/  HFMA2 R12, -RZ, RZ, 0, 5.9604644775390625e-08 ;  /* 0x00000001ff0c7431 */ /* 0x000fe400000001ff */
[----:B------:R-:W-:Y:S02]  /*51b0*/  IMAD.MOV.U32 R8, RZ, RZ, 0x70 ;  /* 0x00000070ff087424 */ /* 0x000fe400078e00ff */
[----:B------:R-:W-:Y:S01]  /*51c0*/  IMAD.MOV.U32 R13, RZ, RZ, RZ ;  /* 0x000000ffff0d7224 */ /* 0x000fe200078e00ff */
[----:B------:R-:W2:Y:S01]  /*51d0*/  LDCU.64 UR6, c[0x4][0x90] ;  /* 0x01001200ff0677ac */ /* 0x000ea20008000a00 */
[----:B------:R-:W3:Y:S01]  /*51e0*/  LDC.64 R2, c[0x4][R3] ;  /* 0x0100000003027b82 */ /* 0x000ee20000000a00 */
[----:B------:R-:W4:Y:S01]  /*51f0*/  LDCU.64 UR4, c[0x4][0x8] ;  /* 0x01000100ff0477ac */ /* 0x000f220008000a00 */
[----:B-1----:R-:W-:Y:S01]  /*5200*/  MOV R5, UR9 ;  /* 0x0000000900057c02 */ /* 0x002fe20008000f00 */
[----:B------:R-:W-:Y:S01]  /*5210*/  IMAD.U32 R4, RZ, RZ, UR8 ;  /* 0x00000008ff047e24 */ /* 0x000fe2000f8e00ff */
[----:B--2---:R-:W-:Y:S01]  /*5220*/  MOV R7, UR7 ;  /* 0x0000000700077c02 */ /* 0x004fe20008000f00 */
[----:B------:R-:W-:Y:S01]  /*5230*/  IMAD.U32 R6, RZ, RZ, UR6 ;  /* 0x00000006ff067e24 */ /* 0x000fe2000f8e00ff */
[----:B----4-:R-:W-:Y:S01]  /*5240*/  MOV R11, UR5 ;  /* 0x00000005000b7c02 */ /* 0x010fe20008000f00 */
[----:B------:R-:W-:Y:S02]  /*5250*/  IMAD.U32 R10, RZ, RZ, UR4 ;  /* 0x00000004ff0a7e24 */ /* 0x000fe4000f8e00ff */
[----:B------:R-:W-:Y:S07]  /*5260*/  LEPC R20, `(.L_x_84) ;  /* 0x000000001014794e */ /* 0x000fee0000000000 */
[----:B---3-5:R-:W-:Y:S05]  /*5270*/  CALL.ABS.NOINC R2 ;  /* 0x0000000002007343 */ /* 0x028fea0003c00000 */
.L_x_84:
[----:B------:R-:W-:Y:S01]  /*5280*/  LOP3.LUT P0, RZ, R109, 0x1b0, RZ, 0xc0, !PT ;  /* 0x000001b06dff7812 */ /* 0x000fe2000780c0ff */
[----:B------:R-:W-:Y:S11]  /*5290*/  BSSY.RECONVERGENT B6, `(.L_x_85) ;  /* 0x0000013000067945 */ /* 0x000ff60003800200 */
[----:B------:R-:W-:Y:S01]  /*52a0*/  @!UPT UIADD3 URZ, UPT, UPT, URZ, URZ, URZ ;  /* 0x000000fffffff290 */ /* 0x000fe2000fffe0ff */
[----:B------:R-:W-:Y:S05]  /*52b0*/  @!P0 BRA `(.L_x_86) ;  /* 0x0000000000408947 */ /* 0x000fea0003800000 */
        /* <DEDUP_REMOVED lines=16> */
.L_x_86:
[----:B------:R-:W-:Y:S05]  /*53c0*/  BSYNC.RECONVERGENT B6 ;  /* 0x0000000000067941 */ /* 0x000fea0003800200 */
.L_x_85:
[----:B------:R-:W-:Y:S01]  /*53d0*/  ISETP.NE.U32.AND P4, PT, R90, RZ, PT ;  /* 0x000000ff5a00720c */ /* 0x000fe20003f85070 */
[----:B------:R-:W-:Y:S01]  /*53e0*/  UISETP.NE.AND UP2, UPT, UR50, URZ, UPT ;  /* 0x000000ff3200728c */ /* 0x000fe2000bf45270 */
[----:B------:R-:W-:Y:S01]  /*53f0*/  ISETP.NE.U32.AND P2, PT, RZ, UR38, PT ;  /* 0x00000026ff007c0c */ /* 0x000fe2000bf45070 */
[----:B------:R-:W-:Y:S01]  /*5400*/  UISETP.NE.U32.AND UP1, UPT, UR44, URZ, UPT ;  /* 0x000000ff2c00728c */ /* 0x000fe2000bf25070 */
[----:B------:R-:W-:Y:S01]  /*5410*/  ISETP.NE.AND.EX P4, PT, R91, RZ, PT, P4 ;  /* 0x000000ff5b00720c */ /* 0x000fe20003f85340 */
[----:B------:R-:W-:Y:S01]  /*5420*/  UPLOP3.LUT UP0, UPT, UPT, UPT, UPT, 0x40, 0x4 ;  /* 0x000000000004789c */ /* 0x000fe20003f0e870 */
[----:B------:R-:W-:Y:S01]  /*5430*/  ISETP.NE.AND.EX P2, PT, RZ, UR39, PT, P2 ;  /* 0x00000027ff007c0c */ /* 0x000fe2000bf45320 */
[----:B------:R-:W-:Y:S01]  /*5440*/  UISETP.NE.AND.EX UP1, UPT, UR45, URZ, UPT, UP1 ;  /* 0x000000ff2d00728c */ /* 0x000fe2000bf25310 */
[----:B------:R-:W-:Y:S04]  /*5450*/  PLOP3.LUT P1, PT, PT, PT, UP2, 0x80, 0x8 ;  /* 0x000000000008781c */ /* 0x000fe80003f2f028 */
[----:B------:R-:W-:Y:S06]  /*5460*/  @UP2 UPLOP3.LUT UP0, UPT, UPT, UPT, UP1, 0x80, 0x8 ;  /* 0x000000000008289c */ /* 0x000fec0003f0f010 */
[----:B------:R-:W-:Y:S01]  /*5470*/  PLOP3.LUT P0, PT, PT, PT, UP0, 0x80, 0x8 ;  /* 0x000000000008781c */ /* 0x000fe20003f0f008 */
[----:B------:R-:W-:Y:S01]  /*5480*/  @!UPT UIADD3 URZ, UPT, UPT, URZ, URZ, URZ ;  /* 0x000000fffffff290 */ /* 0x000fe2000fffe0ff */
[----:B------:R-:W-:Y:S11]  /*5490*/  BRA.U !UP1, `(.L_x_87) ;  /* 0x0000000109387547 */ /* 0x000ff6000b800000 */
[----:B------:R-:W-:Y:S01]  /*54a0*/  UISETP.NE.U32.AND UP0, UPT, UR38, URZ, UPT ;  /* 0x000000ff2600728c */ /* 0x000fe2000bf05070 */
[----:B------:R-:W-:Y:S02]  /*54b0*/  HFMA2 R0, -RZ, RZ, 0, 5.9604644775390625e-08 ;  /* 0x00000001ff007431 */ /* 0x000fe400000001ff */
[----:B------:R-:W-:Y:S01]  /*54c0*/  IMAD.MOV.U32 R96, RZ, RZ, 0x1 ;  /* 0x00000001ff607424 */ /* 0x000fe200078e00ff */
[----:B------:R-:W-:Y:S06]  /*54d0*/  UISETP.NE.AND.EX UP0, UPT, UR39, URZ, UPT, UP0 ;  /* 0x000000ff2700728c */ /* 0x000fec000bf05300 */
[----:B------:R-:W-:Y:S05]  /*54e0*/  PLOP3.LUT P3, PT, PT, PT, UP0, 0x80, 0x8 ;  /* 0x000000000008781c */ /* 0x000fea0003f6f008 */
[----:B------:R-:W1:Y:S01]  /*54f0*/  @UP0 LDCU.64 UR6, c[0x0][0x888] ;  /* 0x00011100ff0607ac */ /* 0x000e620008000a00 */
[----:B------:R-:W-:Y:S07]  /*5500*/  @UP0 UIMAD UR4, UR36, UR44, URZ ;  /* 0x0000002c240402a4 */ /* 0x000fee000f8e02ff */
[----:B------:R-:W-:Y:S01]  /*5510*/  @!P3 PRMT R96, R0, 0x7610, R96 ;  /* 0x000076100060b816 */ /* 0x000fe20000000060 */
[----:B-1----:R-:W-:Y:S03]  /*5520*/  @UP0 UIMAD.WIDE UR6, UR4, 0x4, UR6 ;  /* 0x00000004040608a5 */ /* 0x002fe6000f8e0206 */
[----:B------:R-:W1:Y:S03]  /*5530*/  @!UP0 LDCU UR4, c[0x0][0x880] ;  /* 0x00011000ff0487ac */ /* 0x000e660008000800 */
[----:B------:R-:W-:Y:S01]  /*5540*/  IMAD.U32 R2, RZ, RZ, UR6 ;  /* 0x00000006ff027e24 */ /* 0x000fe2000f8e00ff */
[----:B------:R-:W-:Y:S05]  /*5550*/  MOV R3, UR7 ;  /* 0x0000000700037c02 */ /* 0x000fea0008000f00 */
[----:B-----5:R2:W5:Y:S02]  /*5560*/  @P3 LDG.E R49, desc[UR46][R2.64] ;  /* 0x0000002e02313981 */ /* 0x020564000c1e1900 */
[----:B-12---:R-:W-:Y:S02]  /*5570*/  @!P3 IMAD.U32 R49, RZ, RZ, UR4 ;  /* 0x00000004ff31be24 */ /* 0x006fe4000f8e00ff */
.L_x_87:
[----:B------:R-:W-:Y:S05]  /*5580*/  @!P4 BRA `(.L_x_88) ;  /* 0x000000000020c947 */ /* 0x000fea0003800000 */
[----:B------:R-:W-:Y:S04]  /*5590*/  ISETP.NE.U32.AND P3, PT, R88, RZ, PT ;  /* 0x000000ff5800720c */ /* 0x000fe80003f65070 */
[----:B------:R-:W-:Y:S11]  /*55a0*/  ISETP.NE.AND.EX P3, PT, R89, RZ, PT, P3 ;  /* 0x000000ff5900720c */ /* 0x000ff60003f65330 */
[----:B------:R-:W-:Y:S02]  /*55b0*/  @!UPT UIADD3 URZ, UPT, UPT, URZ, URZ, URZ ;  /* 0x000000fffffff290 */ /* 0x000fe4000fffe0ff */
[----:B------:R-:W1:Y:S01]  /*55c0*/  @P3 LDC.64 R2, c[0x0][0x8a8] ;  /* 0x00022a00ff023b82 */ /* 0x000e620000000a00 */
[----:B------:R-:W-:Y:S04]  /*55d0*/  @P3 IMAD R0, R90, UR36, RZ ;  /* 0x000000245a003c24 */ /* 0x000fe8000f8e02ff */
[----:B-1----:R-:W-:Y:S05]  /*55e0*/  @P3 IMAD.WIDE R2, R0, 0x4, R2 ;  /* 0x0000000400023825 */ /* 0x002fea00078e0202 */
[----:B-----5:R1:W5:Y:S02]  /*55f0*/  @P3 LDG.E R47, desc[UR46][R2.64] ;  /* 0x0000002e022f3981 */ /* 0x020364000c1e1900 */
[----:B-1----:R-:W2:Y:S02]  /*5600*/  @!P3 LDC R47, c[0x0][0x8a0] ;  /* 0x00022800ff2fbb82 */ /* 0x002ea40000000800 */
.L_x_88:
[----:B-----5:R-:W-:Y:S01]  /*5610*/  FSETP.NEU.AND P4, PT, R49, RZ, PT ;  /* 0x000000ff3100720b */ /* 0x020fe20003f8d000 */
[----:B------:R-:W-:Y:S01]  /*5620*/  BSSY B1, `(.L_x_89) ;  /* 0x0000042000017945 */ /* 0x000fe20003800000 */
[----:B------:R-:W-:Y:S01]  /*5630*/  SEL R5, RZ, 0xffffffff, P2 ;  /* 0xffffffffff057807 */ /* 0x000fe20001000000 */
[----:B------:R-:W-:Y:S01]  /*5640*/  IMAD.MOV.U32 R115, RZ, RZ, 0x1 ;  /* 0x00000001ff737424 */ /* 0x000fe200078e00ff */
[----:B------:R-:W-:Y:S02]  /*5650*/  LOP3.LUT P3, RZ, R96, 0xff, RZ, 0xc0, !PT ;  /* 0x000000ff60ff7812 */ /* 0x000fe4000786c0ff */
[----:B------:R-:W-:Y:S02]  /*5660*/  CS2R R86, SRZ ;  /* 0x0000000000567805 */ /* 0x000fe4000001ff00 */
[----:B------:R-:W-:Y:S02]  /*5670*/  @P1 SEL R0, RZ, 0xffffffff, P4 ;  /* 0xffffffffff001807 */ /* 0x000fe40002000000 */
[----:B------:R-:W-:Y:S02]  /*5680*/  CS2R R84, SRZ ;  /* 0x0000000000547805 */ /* 0x000fe4000001ff00 */
[----:B------:R-:W-:Y:S02]  /*5690*/  LEA R2, R105, UR49, 0x3 ;  /* 0x0000003169027c11 */ /* 0x000fe4000f8e18ff */
[----:B------:R-:W-:Y:S02]  /*56a0*/  CS2R R82, SRZ ;  /* 0x0000000000527805 */ /* 0x000fe4000001ff00 */
[----:B------:R-:W-:Y:S02]  /*56b0*/  @P0 SEL R0, R5, R0, !P3 ;  /* 0x0000000005000207 */ /* 0x000fe40005800000 */
[----:B------:R-:W-:Y:S02]  /*56c0*/  CS2R R80, SRZ ;  /* 0x0000000000507805 */ /* 0x000fe4000001ff00 */
[----:B------:R-:W-:Y:S02]  /*56d0*/  LEA R113, R45, UR49, 0x3 ;  /* 0x000000312d717c11 */ /* 0x000fe4000f8e18ff */
[----:B------:R-:W-:Y:S02]  /*56e0*/  @P1 LOP3.LUT R0, R0, 0x1, RZ, 0xc0, !PT ;  /* 0x0000000100001812 */ /* 0x000fe400078ec0ff */
[----:B------:R-:W-:Y:S02]  /*56f0*/  SHF.L.U32 R3, R107, 0x1f, RZ ;  /* 0x0000001f6b037819 */ /* 0x000fe400000006ff */
[----:B------:R-:W-:Y:S02]  /*5700*/  ISETP.NE.U32.OR P6, PT, R0, 0x1, !P1 ;  /* 0x000000010000780c */ /* 0x000fe40004fc5470 */
[----:B------:R-:W-:Y:S02]  /*5710*/  PLOP3.LUT P2, PT, PT, PT, UP1, 0x80, 0x8 ;  /* 0x000000000008781c */ /* 0x000fe40003f4f018 */
[----:B------:R-:W-:Y:S02]  /*5720*/  LEA.HI R48, R45, R45, RZ, 0x1 ;  /* 0x0000002d2d307211 */ /* 0x000fe400078f08ff */
[----:B------:R-:W-:Y:S02]  /*5730*/  SEL R4, RZ, 0xffffffff, P4 ;  /* 0xffffffffff047807 */ /* 0x000fe40002000000 */
[----:B------:R-:W-:Y:S05]  /*5740*/  P2R R118, PR, RZ, 0x40 ;  /* 0x00000040ff767803 */ /* 0x000fea0000000000 */
[----:B------:R-:W-:Y:S02]  /*5750*/  @P6 SHF.L.U32 R0, R104, 0x1f, RZ ;  /* 0x0000001f68006819 */ /* 0x000fe400000006ff */
[----:B------:R-:W-:Y:S02]  /*5760*/  @P2 SEL R4, R5, R4, !P3 ;  /* 0x0000000405042207 */ /* 0x000fe40005800000 */
[----:B------:R1:W3:Y:S02]  /*5770*/  @P6 SYNCS.PHASECHK.TRANS64.TRYWAIT P1, [R2+URZ+0x30], R0 ;  /* 0x00003000020065a7 */ /* 0x0002e400080211ff */
[----:B------:R-:W-:Y:S04]  /*5780*/  LOP3.LUT R4, R4, 0x1, RZ, 0xc0, !PT ;  /* 0x0000000104047812 */ /* 0x000fe800078ec0ff */
[----:B------:R-:W-:Y:S04]  /*5790*/  ISETP.NE.U32.AND P5, PT, R4, 0x1, PT ;  /* 0x000000010400780c */ /* 0x000fe80003fa5070 */
[----:B------:R-:W-:Y:S01]  /*57a0*/  P2R R116, PR, RZ, 0x20 ;  /* 0x00000020ff747803 */ /* 0x000fe20000000000 */
[----:B------:R4:W2:Y:S01]  /*57b0*/  SYNCS.PHASECHK.TRANS64.TRYWAIT P0, [R113+URZ+0xa0], R3 ;  /* 0x0000a003710075a7 */ /* 0x0008a200080011ff */
[C---:B-1----:R-:W-:Y:S01]  /*57c0*/  IMAD.SHL.U32 R0, R48.reuse, 0x80, RZ ;  /* 0x0000008030007824 */ /* 0x042fe200078e00ff */
[----:B------:R-:W-:Y:S04]  /*57d0*/  LOP3.LUT R48, R48, 0xffe, RZ, 0xc0, !PT ;  /* 0x00000ffe30307812 */ /* 0x000fe800078ec0ff */
[----:B------:R-:W-:Y:S01]  /*57e0*/  LOP3.LUT R0, R0, 0xffffff00, RZ, 0xc0, !PT ;  /* 0xffffff0000007812 */ /* 0x000fe200078ec0ff */
[----:B------:R-:W-:Y:S04]  /*57f0*/  IMAD.IADD R48, R45, 0x1, -R48 ;  /* 0x000000012d307824 */ /* 0x000fe800078e0a30 */
[----:B------:R-:W-:Y:S04]  /*5800*/  IMAD.IADD R0, R46, 0x1, R0 ;  /* 0x000000012e007824 */ /* 0x000fe800078e0200 */
[----:B------:R-:W-:Y:S01]  /*5810*/  IMAD R48, R48, 0x100000, R0 ;  /* 0x0010000030307824 */ /* 0x000fe200078e0200 */
[----:B---3--:R-:W-:Y:S01]  /*5820*/  @P6 SEL R115, RZ, 0x1, !P1 ;  /* 0x00000001ff736807 */ /* 0x008fe20004800000 */
[----:B----4-:R-:W-:Y:S06]  /*5830*/  @!P6 BRA `(.L_x_90) ;  /* 0x000000000080e947 */ /* 0x010fec0003800000 */
[----:B------:R-:W-:Y:S01]  /*5840*/  @P5 IMAD R5, R105, 0x1000, R100 ;  /* 0x0000100069055824 */ /* 0x000fe200078e0264 */
[----:B------:R-:W-:Y:S01]  /*5850*/  ISETP.NE.AND P1, PT, R115, RZ, PT ;  /* 0x000000ff7300720c */ /* 0x000fe20003f25270 */
[----:B------:R-:W-:Y:S01]  /*5860*/  BSSY B0, `(.L_x_91) ;  /* 0x000000b000007945 */ /* 0x000fe20003800000 */
[----:B------:R-:W-:Y:S01]  /*5870*/  CS2R R82, SRZ ;  /* 0x0000000000527805 */ /* 0x000fe2000001ff00 */
[----:B------:R-:W-:Y:S01]  /*5880*/  @P5 VIADD R4, R5, UR49 ;  /* 0x0000003105045c36 */ /* 0x000fe20008000000 */
[----:B------:R-:W-:Y:S02]  /*5890*/  CS2R R80, SRZ ;  /* 0x0000000000507805 */ /* 0x000fe4000001ff00 */
[----:B------:R-:W-:Y:S02]  /*58a0*/  CS2R R86, SRZ ;  /* 0x0000000000567805 */ /* 0x000fe4000001ff00 */
[----:B------:R-:W-:Y:S01]  /*58b0*/  CS2R R84, SRZ ;  /* 0x0000000000547805 */ /* 0x000fe2000001ff00 */
[----:B------:R-:W-:Y:S04]  /*58c0*/  @P5 IMAD R4, R108, -0x10, R4 ;  /* 0xfffffff06c045824 */ /* 0x000fe800078e0204 */
[----:B------:R-:W-:Y:S05]  /*58d0*/  @P1 BRA `(.L_x_92) ;  /* 0x00000000000c1947 */ /* 0x000fea0003800000 */
[----:B------:R-:W-:Y:S04]  /*58e0*/  SHF.L.U32 R0, R104, 0x1f, RZ ;  /* 0x0000001f68007819 */ /* 0x000fe800000006ff */
[----:B------:R-:W1:Y:S02]  /*58f0*/  SYNCS.PHASECHK.TRANS64.TRYWAIT P1, [R2+URZ+0x30], R0 ;  /* 0x00003000020075a7 */ /* 0x000e6400080211ff */
[----:B-1----:R-:W-:Y:S05]  /*5900*/  @!P1 BRA `(.L_x_93) ;  /* 0x0000003c00f89947 */ /* 0x002fea0003800000 */
.L_x_92:
[----:B------:R-:W-:Y:S05]  /*5910*/  BSYNC B0 ;  /* 0x0000000000007941 */ /* 0x000fea0003800000 */
.L_x_91:
[----:B------:R-:W-:Y:S01]  /*5920*/  ISETP.NE.AND P1, PT, R116, RZ, PT ;  /* 0x000000ff7400720c */ /* 0x000fe20003f25270 */
[----:B-1----:R-:W-:Y:S02]  /*5930*/  VIADD R2, R2, 0x50 ;  /* 0x0000005002027836 */ /* 0x002fe40000000000 */
[----:B------:R-:W-:Y:S02]  /*5940*/  IMAD.U32 R0, RZ, RZ, UR37 ;  /* 0x00000025ff007e24 */ /* 0x000fe4000f8e00ff */
[----:B------:R-:W-:Y:S03]  /*5950*/  VIADD R105, R105, 0x1 ;  /* 0x0000000169697836 */ /* 0x000fe60000000000 */
[----:B------:R-:W-:Y:S05]  /*5960*/  PRMT R0, R0, 0x654, R2 ;  /* 0x0000065400007816 */ /* 0x000fea0000000002 */
[----:B------:R1:W3:Y:S04]  /*5970*/  @P1 LDS.128 R80, [R5+UR49+0x200] ;  /* 0x0002003105501984 */ /* 0x0002e80008000c00 */
[----:B------:R1:W4:Y:S01]  /*5980*/  @P1 LDS.128 R84, [R4+0x210] ;  /* 0x0002100004541984 */ /* 0x0003220000000c00 */
[C---:B------:R-:W-:Y:S01]  /*5990*/  ISETP.NE.AND P1, PT, R105.reuse, 0x4, PT ;  /* 0x000000046900780c */ /* 0x040fe20003f25270 */
[----:B------:R-:W-:Y:S01]  /*59a0*/  @!PT LDS RZ, [RZ] ;  /* 0x00000000fffff984 */ /* 0x000fe20000000800 */
[----:B------:R-:W-:Y:S01]  /*59b0*/  @!PT LDS RZ, [RZ] ;  /* 0x00000000fffff984 */ /* 0x000fe20000000800 */
[----:B------:R-:W-:Y:S01]  /*59c0*/  @!PT LDS RZ, [RZ] ;  /* 0x00000000fffff984 */ /* 0x000fe20000000800 */
[----:B------:R-:W-:Y:S01]  /*59d0*/  @!PT LDS RZ, [RZ] ;  /* 0x00000000fffff984 */ /* 0x000fe20000000800 */
[----:B------:R5:W-:Y:S06]  /*59e0*/  MEMBAR.ALL.CTA ;  /* 0x0000000000007992 */ /* 0x000bec0000008000 */
[----:B-----5:R-:W5:Y:S01]  /*59f0*/  FENCE.VIEW.ASYNC.S ;  /* 0x00000000000073c6 */ /* 0x020f620000000000 */
[----:B------:R-:W-:Y:S01]  /*5a00*/  SEL R105, R105, RZ, P1 ;  /* 0x000000ff69697207 */ /* 0x000fe20000800000 */
[----:B-----5:R5:W-:Y:S02]  /*5a10*/  SYNCS.ARRIVE.TRANS64.RED.A1T0 RZ, [R0+URZ], RZ ;  /* 0x000000ff00ff79a7 */ /* 0x020be400081004ff */
[----:B-----5:R-:W-:Y:S04]  /*5a20*/  SEL R0, RZ, 0x1, P1 ;  /* 0x00000001ff007807 */ /* 0x020fe80000800000 */
[----:B-1-3--:R-:W-:Y:S02]  /*5a30*/  LOP3.LUT R104, R104, R0, RZ, 0x3c, !PT ;  /* 0x0000000068687212 */ /* 0x00afe400078e3cff */
.L_x_90:
[----:B------:R-:W-:Y:S05]  /*5a40*/  BSYNC B1 ;  /* 0x0000000000017941 */ /* 0x000fea0003800000 */
.L_x_89:
[----:B------:R-:W-:Y:S04]  /*5a50*/  SHF.R.U32.HI R0, RZ, 0x15, R48 ;  /* 0x00000015ff007819 */ /* 0x000fe80000011630 */
[----:B------:R-:W-:Y:S01]  /*5a60*/  LOP3.LUT P1, RZ, R0, 0x3, R101, 0x48, !PT ;  /* 0x0000000300ff7812 */ /* 0x000fe20007824865 */
[----:B------:R-:W-:Y:S01]  /*5a70*/  @!UPT UIADD3 URZ, UPT, UPT, URZ, URZ, URZ ;  /* 0x000000fffffff290 */ /* 0x000fe2000fffe0ff */
[----:B--2---:R-:W-:Y:S11]  /*5a80*/  @P0 BRA `(.L_x_94) ;  /* 0x0000000000080947 */ /* 0x004ff60003800000 */
[----:B------:R-:W1:Y:S02]  /*5a90*/  SYNCS.PHASECHK.TRANS64.TRYWAIT P0, [R113+URZ+0xa0], R3 ;  /* 0x0000a003710075a7 */ /* 0x000e6400080011ff */
[----:B-1----:R-:W-:Y:S05]  /*5aa0*/  @!P0 BRA `(.L_x_95) ;  /* 0x0000003c00a48947 */ /* 0x002fea0003800000 */
.L_x_94:
[----:B------:R-:W-:Y:S05]  /*5ab0*/  @!P1 BRA `(.L_x_96) ;  /* 0x0000000000409947 */ /* 0x000fea0003800000 */
[----:B------:R-:W2:Y:S01]  /*5ac0*/  LDCU.64 UR8, c[0x4][0x78] ;  /* 0x01000f00ff0877ac */ /* 0x000ea20008000a00 */
[----:B-1----:R-:W-:Y:S01]  /*5ad0*/  MOV R3, 0x0 ;  /* 0x0000000000037802 */ /* 0x002fe20000000f00 */
[----:B------:R-:W-:Y:S02]  /*5ae0*/  HFMA2 R12, -RZ, RZ, 0, 5.9604644775390625e-08 ;  /* 0x00000001ff0c7431 */ /* 0x000fe400000001ff */
[----:B------:R-:W-:Y:S02]  /*5af0*/  IMAD.MOV.U32 R8, RZ, RZ, 0x192 ;  /* 0x00000192ff087424 */ /* 0x000fe400078e00ff */
[----:B------:R-:W-:Y:S01]  /*5b00*/  IMAD.MOV.U32 R13, RZ, RZ, RZ ;  /* 0x000000ffff0d7224 */ /* 0x000fe200078e00ff */
[----:B------:R-:W1:Y:S01]  /*5b10*/  LDCU.64 UR6, c[0x4][0x80] ;  /* 0x01001000ff0677ac */ /* 0x000e620008000a00 */
[----:B------:R-:W3:Y:S01]  /*5b20*/  LDC.64 R2, c[0x4][R3] ;  /* 0x0100000003027b82 */ /* 0x000ee20000000a00 */
[----:B------:R-:W5:Y:S01]  /*5b30*/  LDCU.64 UR4, c[0x4][0x18] ;  /* 0x01000300ff0477ac */ /* 0x000f620008000a00 */
[----:B--2---:R-:W-:Y:S01]  /*5b40*/  MOV R5, UR9 ;  /* 0x0000000900057c02 */ /* 0x004fe20008000f00 */
[----:B------:R-:W-:Y:S01]  /*5b50*/  IMAD.U32 R4, RZ, RZ, UR8 ;  /* 0x00000008ff047e24 */ /* 0x000fe2000f8e00ff */
[----:B-1----:R-:W-:Y:S01]  /*5b60*/  MOV R7, UR7 ;  /* 0x0000000700077c02 */ /* 0x002fe20008000f00 */
[----:B------:R-:W-:Y:S01]  /*5b70*/  IMAD.U32 R6, RZ, RZ, UR6 ;  /* 0x00000006ff067e24 */ /* 0x000fe2000f8e00ff */
[----:B-----5:R-:W-:Y:S01]  /*5b80*/  MOV R11, UR5 ;  /* 0x00000005000b7c02 */ /* 0x020fe20008000f00 */
[----:B------:R-:W-:Y:S02]  /*5b90*/  IMAD.U32 R10, RZ, RZ, UR4 ;  /* 0x00000004ff0a7e24 */ /* 0x000fe4000f8e00ff */
[----:B------:R-:W-:Y:S07]  /*5ba0*/  LEPC R20, `(.L_x_96) ;  /* 0x000000001014794e */ /* 0x000fee0000000000 */
[----:B---34-:R-:W-:Y:S05]  /*5bb0*/  CALL.ABS.NOINC R2 ;  /* 0x0000000002007343 */ /* 0x018fea0003c00000 */
.L_x_96:
[----:B------:R-:W-:Y:S01]  /*5bc0*/  F2FP.F16.E5M2.UNPACK_B R4, R81 ;  /* 0x00000051ff04723e */ /* 0x000fe200020004ff */
[----:B------:R-:W-:Y:S05]  /*5bd0*/  WARPSYNC.ALL ;  /* 0x0000000000007948 */ /* 0x000fea0003800000 */
[----:B------:R-:W-:Y:S01]  /*5be0*/  R2UR UR4, R48 ;  /* 0x00000000300472ca */ /* 0x000fe200000e0000 */
[--C-:B------:R-:W-:Y:S01]  /*5bf0*/  HADD2.F32 R53, -RZ, R4.reuse.H0_H0 ;  /* 0x20000004ff357230 */ /* 0x100fe20000004100 */
[-C--:B-1----:R-:W-:Y:S01]  /*5c00*/  F2FP.F16.E5M2.UNPACK_B R3, R80.reuse ;  /* 0x00000050ff03723e */ /* 0x082fe200020004ff */
[----:B------:R-:W-:Y:S01]  /*5c10*/  HADD2.F32 R54, -RZ, R4.H1_H1 ;  /* 0x30000004ff367230 */ /* 0x000fe20000004100 */
[----:B------:R-:W-:Y:S01]  /*5c20*/  F2FP.F16.E5M2.UNPACK_B R0, R80.H1 ;  /* 0x00000050ff00723e */ /* 0x000fe200030004ff */
[----:B------:R-:W-:Y:S01]  /*5c30*/  BSSY.RECONVERGENT B0, `(.L_x_97) ;  /* 0x0000099000007945 */ /* 0x000fe20003800200 */
[----:B------:R-:W-:Y:S01]  /*5c40*/  F2FP.F16.E5M2.UNPACK_B R64, R83.H1 ;  /* 0x00000053ff40723e */ /* 0x000fe200030004ff */
[--C-:B------:R-:W-:Y:S01]  /*5c50*/  HADD2.F32 R2, -RZ, R3.reuse.H0_H0 ;  /* 0x20000003ff027230 */ /* 0x100fe20000004100 */
[----:B----4-:R-:W-:Y:S01]  /*5c60*/  F2FP.F16.E5M2.UNPACK_B R74, R86 ;  /* 0x00000056ff4a723e */ /* 0x010fe200020004ff */
[----:B------:R-:W-:Y:S01]  /*5c70*/  HADD2.F32 R50, -RZ, R3.H1_H1 ;  /* 0x30000003ff327230 */ /* 0x000fe20000004100 */
[----:B------:R-:W-:Y:S01]  /*5c80*/  F2FP.F16.E5M2.UNPACK_B R3, R81.H1 ;  /* 0x00000051ff03723e */ /* 0x000fe200030004ff */
[--C-:B------:R-:W-:Y:S01]  /*5c90*/  HADD2.F32 R51, -RZ, R0.reuse.H0_H0 ;  /* 0x20000000ff337230 */ /* 0x100fe20000004100 */
[----:B------:R-:W-:Y:S01]  /*5ca0*/  IADD3 R114, PT, PT, R100, UR49, RZ ;  /* 0x0000003164727c10 */ /* 0x000fe2000fffe0ff */
[----:B------:R-:W-:Y:S01]  /*5cb0*/  HADD2.F32 R52, -RZ, R0.H1_H1 ;  /* 0x30000000ff347230 */ /* 0x000fe20000004100 */
[----:B------:R-:W-:Y:S01]  /*5cc0*/  LDTM.16dp32bit_t0_t15.x32 R4, tmem[UR4] ;  /* 0x00000004000479ee */ /* 0x000fe20008a80000 */
[----:B------:R-:W1:Y:S01]  /*5cd0*/  LDTM.16dp32bit_t16_t31.x32 R4, tmem[UR4+0x20] ;  /* 0x00002004000479ee */ /* 0x000e620008aa0000 */
[-C--:B------:R-:W-:Y:S01]  /*5ce0*/  F2FP.F16.E5M2.UNPACK_B R0, R82.reuse ;  /* 0x00000052ff00723e */ /* 0x080fe200020004ff */
[--C-:B------:R-:W-:Y:S01]  /*5cf0*/  HADD2.F32 R55, -RZ, R3.reuse.H0_H0 ;  /* 0x20000003ff377230 */ /* 0x100fe20000004100 */
[----:B------:R-:W-:Y:S01]  /*5d00*/  SHF.L.U32 R117, R102, 0x4, RZ ;  /* 0x0000000466757819 */ /* 0x000fe200000006ff */
[----:B------:R-:W-:Y:S01]  /*5d10*/  HADD2.F32 R56, -RZ, R3.H1_H1 ;  /* 0x30000003ff387230 */ /* 0x000fe20000004100 */
[----:B------:R-:W-:Y:S01]  /*5d20*/  F2FP.F16.E5M2.UNPACK_B R3, R82.H1 ;  /* 0x00000052ff03723e */ /* 0x000fe200030004ff */
[--C-:B------:R-:W-:Y:S01]  /*5d30*/  HADD2.F32 R57, -RZ, R0.reuse.H0_H0 ;  /* 0x20000000ff397230 */ /* 0x100fe20000004100 */
[----:B------:R-:W-:Y:S01]  /*5d40*/  IADD3 R114, PT, PT, R114, R117, RZ ;  /* 0x0000007572727210 */ /* 0x000fe20007ffe0ff */
[----:B------:R-:W-:Y:S01]  /*5d50*/  HADD2.F32 R58, -RZ, R0.H1_H1 ;  /* 0x30000000ff3a7230 */ /* 0x000fe20000004100 */
[----:B------:R-:W-:Y:S01]  /*5d60*/  F2FP.F16.E5M2.UNPACK_B R0, R83 ;  /* 0x00000053ff00723e */ /* 0x000fe200020004ff */
[--C-:B------:R-:W-:Y:S01]  /*5d70*/  HADD2.F32 R59, -RZ, R3.reuse.H0_H0 ;  /* 0x20000003ff3b7230 */ /* 0x100fe20000004100 */
[----:B------:R-:W-:Y:S01]  /*5d80*/  ISETP.NE.AND P0, PT, R110, RZ, PT ;  /* 0x000000ff6e00720c */ /* 0x000fe20003f05270 */
[----:B------:R-:W-:Y:S01]  /*5d90*/  HADD2.F32 R60, -RZ, R3.H1_H1 ;  /* 0x30000003ff3c7230 */ /* 0x000fe20000004100 */
[-C--:B------:R-:W-:Y:S01]  /*5da0*/  F2FP.F16.E5M2.UNPACK_B R3, R84.reuse ;  /* 0x00000054ff03723e */ /* 0x080fe200020004ff */
[--C-:B------:R-:W-:Y:S01]  /*5db0*/  HADD2.F32 R61, -RZ, R0.reuse.H0_H0 ;  /* 0x20000000ff3d7230 */ /* 0x100fe20000004100 */
[----:B------:R-:W-:Y:S01]  /*5dc0*/  ISETP.NE.AND P6, PT, R118, RZ, PT ;  /* 0x000000ff7600720c */ /* 0x000fe20003fc5270 */
[----:B------:R-:W-:Y:S01]  /*5dd0*/  HADD2.F32 R62, -RZ, R0.H1_H1 ;  /* 0x30000000ff3e7230 */ /* 0x000fe20000004100 */
[----:B------:R-:W-:Y:S01]  /*5de0*/  F2FP.F16.E5M2.UNPACK_B R0, R84.H1 ;  /* 0x00000054ff00723e */ /* 0x000fe200030004ff */
[--C-:B------:R-:W-:Y:S02]  /*5df0*/  HADD2.F32 R65, -RZ, R3.reuse.H0_H0 ;  /* 0x20000003ff417230 */ /* 0x100fe40000004100 */
[----:B------:R-:W-:Y:S01]  /*5e00*/  HADD2.F32 R66, -RZ, R3.H1_H1 ;  /* 0x30000003ff427230 */ /* 0x000fe20000004100 */
[-C--:B------:R-:W-:Y:S01]  /*5e10*/  F2FP.F16.E5M2.UNPACK_B R3, R85.reuse ;  /* 0x00000055ff03723e */ /* 0x080fe200020004ff */
[--C-:B------:R-:W-:Y:S02]  /*5e20*/  HADD2.F32 R67, -RZ, R0.reuse.H0_H0 ;  /* 0x20000000ff437230 */ /* 0x100fe40000004100 */
[----:B------:R-:W-:Y:S01]  /*5e30*/  HADD2.F32 R68, -RZ, R0.H1_H1 ;  /* 0x30000000ff447230 */ /* 0x000fe20000004100 */
[----:B------:R-:W-:Y:S01]  /*5e40*/  F2FP.F16.E5M2.UNPACK_B R0, R85.H1 ;  /* 0x00000055ff00723e */ /* 0x000fe200030004ff */
[--C-:B------:R-:W-:Y:S02]  /*5e50*/  HADD2.F32 R69, -RZ, R3.reuse.H0_H0 ;  /* 0x20000003ff457230 */ /* 0x100fe40000004100 */
[C---:B-1----:R-:W-:Y:S01]  /*5e60*/  FMUL R7, R47.reuse, R7 ;  /* 0x000000072f077220 */ /* 0x042fe20000400000 */
[----:B------:R-:W-:Y:S01]  /*5e70*/  HADD2.F32 R70, -RZ, R3.H1_H1 ;  /* 0x30000003ff467230 */ /* 0x000fe20000004100 */
[----:B------:R-:W-:Y:S01]  /*5e80*/  F2FP.F16.E5M2.UNPACK_B R3, R86.H1 ;  /* 0x00000056ff03723e */ /* 0x000fe200030004ff */
[--C-:B------:R-:W-:Y:S02]  /*5e90*/  HADD2.F32 R71, -RZ, R0.reuse.H0_H0 ;  /* 0x20000000ff477230 */ /* 0x100fe40000004100 */
[----:B------:R-:W-:Y:S02]  /*5ea0*/  HADD2.F32 R72, -RZ, R0.H1_H1 ;  /* 0x30000000ff487230 */ /* 0x000fe40000004100 */
[----:B------:R-:W-:Y:S01]  /*5eb0*/  FMUL R0, R47, R4 ;  /* 0x000000042f007220 */ /* 0x000fe20000400000 */
[--C-:B------:R-:W-:Y:S01]  /*5ec0*/  HADD2.F32 R73, -RZ, R74.reuse.H0_H0 ;  /* 0x2000004aff497230 */ /* 0x100fe20000004100 */
[----:B------:R-:W-:Y:S01]  /*5ed0*/  F2FP.F16.E5M2.UNPACK_B R4, R87 ;  /* 0x00000057ff04723e */ /* 0x000fe200020004ff */
[----:B------:R-:W-:Y:S02]  /*5ee0*/  HADD2.F32 R74, -RZ, R74.H1_H1 ;  /* 0x3000004aff4a7230 */ /* 0x000fe40000004100 */
[----:B------:R-:W-:Y:S01]  /*5ef0*/  FFMA R0, R49, R2, R0 ;  /* 0x0000000231007223 */ /* 0x000fe20000000000 */
[----:B------:R-:W-:Y:S01]  /*5f00*/  FMUL R2, R47, R5 ;  /* 0x000000052f027220 */ /* 0x000fe20000400000 */
[--C-:B------:R-:W-:Y:S01]  /*5f10*/  HADD2.F32 R75, -RZ, R3.reuse.H0_H0 ;  /* 0x20000003ff4b7230 */ /* 0x100fe20000004100 */
[----:B------:R-:W-:Y:S01]  /*5f20*/  F2FP.F16.E5M2.UNPACK_B R5, R87.H1 ;  /* 0x00000057ff05723e */ /* 0x000fe200030004ff */
[----:B------:R-:W-:Y:S02]  /*5f30*/  HADD2.F32 R76, -RZ, R3.H1_H1 ;  /* 0x30000003ff4c7230 */ /* 0x000fe40000004100 */
[----:B------:R-:W-:Y:S01]  /*5f40*/  FFMA R2, R49, R50, R2 ;  /* 0x0000003231027223 */ /* 0x000fe20000000002 */
[--C-:B------:R-:W-:Y:S02]  /*5f50*/  HADD2.F32 R50, -RZ, R4.reuse.H0_H0 ;  /* 0x20000004ff327230 */ /* 0x100fe40000004100 */
[C---:B------:R-:W-:Y:S01]  /*5f60*/  FMUL R3, R47.reuse, R6 ;  /* 0x000000062f037220 */ /* 0x040fe20000400000 */
[--C-:B------:R-:W-:Y:S02]  /*5f70*/  HADD2.F32 R77, -RZ, R5.reuse.H1_H1 ;  /* 0x30000005ff4d7230 */ /* 0x100fe40000004100 */
[C---:B------:R-:W-:Y:S01]  /*5f80*/  FMUL R6, R47.reuse, R11 ;  /* 0x0000000b2f067220 */ /* 0x040fe20000400000 */
[----:B------:R-:W-:Y:S01]  /*5f90*/  FMUL R11, R47, R16 ;  /* 0x000000102f0b7220 */ /* 0x000fe20000400000 */
[C---:B------:R-:W-:Y:S01]  /*5fa0*/  FFMA R3, R49.reuse, R51, R3 ;  /* 0x0000003331037223 */ /* 0x040fe20000000003 */
[----:B------:R-:W-:Y:S01]  /*5fb0*/  FFMA R7, R49, R52, R7 ;  /* 0x0000003431077223 */ /* 0x000fe20000000007 */
[----:B------:R-:W-:Y:S02]  /*5fc0*/  HADD2.F32 R51, -RZ, R4.H1_H1 ;  /* 0x30000004ff337230 */ /* 0x000fe40000004100 */
[C---:B------:R-:W-:Y:S01]  /*5fd0*/  FMUL R4, R47.reuse, R9 ;  /* 0x000000092f047220 */ /* 0x040fe20000400000 */
[----:B------:R-:W-:Y:S02]  /*5fe0*/  HADD2.F32 R52, -RZ, R5.H0_H0 ;  /* 0x20000005ff347230 */ /* 0x000fe40000004100 */
[----:B------:R-:W-:Y:S01]  /*5ff0*/  FMUL R16, R47, R21 ;  /* 0x000000152f107220 */ /* 0x000fe20000400000 */
[----:B------:R-:W-:Y:S01]  /*6000*/  F2FP.SATFINITE.E5M2.F32.PACK_AB_MERGE_C R78, R7, R3, RZ ;  /* 0x00000003074e723e */ /* 0x000fe200048060ff */
[C---:B------:R-:W-:Y:S01]  /*6010*/  FMUL R3, R47.reuse, R8 ;  /* 0x000000082f037220 */ /* 0x040fe20000400000 */
[C---:B------:R-:W-:Y:S01]  /*6020*/  FMUL R7, R47.reuse, R12 ;  /* 0x0000000c2f077220 */ /* 0x040fe20000400000 */
[C---:B------:R-:W-:Y:S01]  /*6030*/  FMUL R8, R47.reuse, R13 ;  /* 0x0000000d2f087220 */ /* 0x040fe20000400000 */
[----:B------:R-:W-:Y:S01]  /*6040*/  FMUL R12, R47, R17 ;  /* 0x000000112f0c7220 */ /* 0x000fe20000400000 */
[C---:B------:R-:W-:Y:S01]  /*6050*/  FFMA R3, R49.reuse, R53, R3 ;  /* 0x0000003531037223 */ /* 0x040fe20000000003 */
[----:B------:R-:W-:Y:S01]  /*6060*/  FFMA R4, R49, R54, R4 ;  /* 0x0000003631047223 */ /* 0x000fe20000000004 */
[C---:B------:R-:W-:Y:S01]  /*6070*/  FMUL R5, R47.reuse, R10 ;  /* 0x0000000a2f057220 */ /* 0x040fe20000400000 */
[C---:B------:R-:W-:Y:S01]  /*6080*/  FMUL R9, R47.reuse, R14 ;  /* 0x0000000e2f097220 */ /* 0x040fe20000400000 */
[C---:B------:R-:W-:Y:S01]  /*6090*/  FMUL R10, R47.reuse, R15 ;  /* 0x0000000f2f0a7220 */ /* 0x040fe20000400000 */
[----:B------:R-:W-:Y:S01]  /*60a0*/  FMUL R15, R47, R20 ;  /* 0x000000142f0f7220 */ /* 0x000fe20000400000 */
[C---:B------:R-:W-:Y:S01]  /*60b0*/  FFMA R5, R49.reuse, R55, R5 ;  /* 0x0000003731057223 */ /* 0x040fe20000000005 */
[C---:B------:R-:W-:Y:S01]  /*60c0*/  FFMA R6, R49.reuse, R56, R6 ;  /* 0x0000003831067223 */ /* 0x040fe20000000006 */
[C---:B------:R-:W-:Y:S01]  /*60d0*/  FFMA R7, R49.reuse, R57, R7 ;  /* 0x0000003931077223 */ /* 0x040fe20000000007 */
[C---:B------:R-:W-:Y:S01]  /*60e0*/  FFMA R8, R49.reuse, R58, R8 ;  /* 0x0000003a31087223 */ /* 0x040fe20000000008 */
[--C-:B------:R-:W-:Y:S02]  /*60f0*/  HADD2.F32 R63, -RZ, R64.reuse.H0_H0 ;  /* 0x20000040ff3f7230 */ /* 0x100fe40000004100 */
[C---:B------:R-:W-:Y:S01]  /*6100*/  FFMA R9, R49.reuse, R59, R9 ;  /* 0x0000003b31097223 */ /* 0x040fe20000000009 */
[----:B------:R-:W-:Y:S01]  /*6110*/  F2FP.SATFINITE.E5M2.F32.PACK_AB_MERGE_C R5, R6, R5, RZ ;  /* 0x000000050605723e */ /* 0x000fe200048060ff */
[C---:B------:R-:W-:Y:S01]  /*6120*/  FFMA R10, R49.reuse, R60, R10 ;  /* 0x0000003c310a7223 */ /* 0x040fe2000000000a */
[C---:B------:R-:W-:Y:S01]  /*6130*/  FFMA R11, R49.reuse, R61, R11 ;  /* 0x0000003d310b7223 */ /* 0x040fe2000000000b */
[----:B------:R-:W-:Y:S01]  /*6140*/  FFMA R12, R49, R62, R12 ;  /* 0x0000003e310c7223 */ /* 0x000fe2000000000c */
[C---:B------:R-:W-:Y:S01]  /*6150*/  FMUL R20, R47.reuse, R25 ;  /* 0x000000192f147220 */ /* 0x040fe20000400000 */
[C---:B------:R-:W-:Y:S01]  /*6160*/  FMUL R25, R47.reuse, R30 ;  /* 0x0000001e2f197220 */ /* 0x040fe20000400000 */
[C---:B------:R-:W-:Y:S01]  /*6170*/  FMUL R30, R47.reuse, R35 ;  /* 0x000000232f1e7220 */ /* 0x040fe20000400000 */
[----:B------:R-:W-:Y:S01]  /*6180*/  F2FP.SATFINITE.E5M2.F32.PACK_AB_MERGE_C R9, R10, R9, RZ ;  /* 0x000000090a09723e */ /* 0x000fe200048060ff */
[----:B------:R-:W-:Y:S02]  /*6190*/  HADD2.F32 R64, -RZ, R64.H1_H1 ;  /* 0x30000040ff407230 */ /* 0x000fe40000004100 */
[C---:B------:R-:W-:Y:S01]  /*61a0*/  FMUL R13, R47.reuse, R18 ;  /* 0x000000122f0d7220 */ /* 0x040fe20000400000 */
[C---:B------:R-:W-:Y:S01]  /*61b0*/  FMUL R14, R47.reuse, R19 ;  /* 0x000000132f0e7220 */ /* 0x040fe20000400000 */
[C---:B------:R-:W-:Y:S01]  /*61c0*/  FMUL R17, R47.reuse, R22 ;  /* 0x000000162f117220 */ /* 0x040fe20000400000 */
[----:B------:R-:W-:Y:S01]  /*61d0*/  FMUL R18, R47, R23 ;  /* 0x000000172f127220 */ /* 0x000fe20000400000 */
[C---:B------:R-:W-:Y:S01]  /*61e0*/  FFMA R13, R49.reuse, R63, R13 ;  /* 0x0000003f310d7223 */ /* 0x040fe2000000000d */
[C---:B------:R-:W-:Y:S01]  /*61f0*/  FFMA R14, R49.reuse, R64, R14 ;  /* 0x00000040310e7223 */ /* 0x040fe2000000000e */
[----:B------:R-:W-:Y:S01]  /*6200*/  FFMA R15, R49, R65, R15 ;  /* 0x00000041310f7223 */ /* 0x000fe2000000000f */
[----:B------:R-:W-:Y:S01]  /*6210*/  FMUL R19, R47, R24 ;  /* 0x000000182f137220 */ /* 0x000fe20000400000 */
[C---:B------:R-:W-:Y:S01]  /*6220*/  FFMA R16, R49.reuse, R66, R16 ;  /* 0x0000004231107223 */ /* 0x040fe20000000010 */
[----:B------:R-:W-:Y:S01]  /*6230*/  FFMA R17, R49, R67, R17 ;  /* 0x0000004331117223 */ /* 0x000fe20000000011 */
[----:B------:R-:W-:Y:S01]  /*6240*/  F2FP.SATFINITE.E5M2.F32.PACK_AB_MERGE_C R13, R14, R13, RZ ;  /* 0x0000000d0e0d723e */ /* 0x000fe200048060ff */
[C---:B------:R-:W-:Y:S01]  /*6250*/  FMUL R21, R47.reuse, R26 ;  /* 0x0000001a2f157220 */ /* 0x040fe20000400000 */
[----:B------:R-:W-:Y:S01]  /*6260*/  FMUL R22, R47, R27 ;  /* 0x0000001b2f167220 */ /* 0x000fe20000400000 */
[C---:B------:R-:W-:Y:S01]  /*6270*/  FFMA R18, R49.reuse, R68, R18 ;  /* 0x0000004431127223 */ /* 0x040fe20000000012 */
[----:B------:R-:W-:Y:S01]  /*6280*/  FFMA R19, R49, R69, R19 ;  /* 0x0000004531137223 */ /* 0x000fe20000000013 */
[----:B------:R-:W-:Y:S01]  /*6290*/  FMUL R23, R47, R28 ;  /* 0x0000001c2f177220 */ /* 0x000fe20000400000 */
[----:B------:R-:W-:Y:S01]  /*62a0*/  FFMA R20, R49, R70, R20 ;  /* 0x0000004631147223 */ /* 0x000fe20000000014 */
[----:B------:R-:W-:Y:S01]  /*62b0*/  FMUL R24, R47, R29 ;  /* 0x0000001d2f187220 */ /* 0x000fe20000400000 */
[C---:B------:R-:W-:Y:S01]  /*62c0*/  FFMA R21, R49.reuse, R71, R21 ;  /* 0x0000004731157223 */ /* 0x040fe20000000015 */
[----:B------:R-:W-:Y:S01]  /*62d0*/  FFMA R22, R49, R72, R22 ;  /* 0x0000004831167223 */ /* 0x000fe20000000016 */
[C---:B------:R-:W-:Y:S01]  /*62e0*/  FMUL R26, R47.reuse, R31 ;  /* 0x0000001f2f1a7220 */ /* 0x040fe20000400000 */
[----:B------:R-:W-:Y:S01]  /*62f0*/  FMUL R27, R47, R32 ;  /* 0x000000202f1b7220 */ /* 0x000fe20000400000 */
[----:B------:R-:W-:Y:S01]  /*6300*/  FFMA R23, R49, R73, R23 ;  /* 0x0000004931177223 */ /* 0x000fe20000000017 */
[----:B------:R-:W-:Y:S01]  /*6310*/  FMUL R28, R47, R33 ;  /* 0x000000212f1c7220 */ /* 0x000fe20000400000 */
[----:B------:R-:W-:Y:S01]  /*6320*/  FFMA R24, R49, R74, R24 ;  /* 0x0000004a31187223 */ /* 0x000fe20000000018 */
[----:B------:R-:W-:Y:S01]  /*6330*/  FMUL R29, R47, R34 ;  /* 0x000000222f1d7220 */ /* 0x000fe20000400000 */
[C---:B------:R-:W-:Y:S01]  /*6340*/  FFMA R25, R49.reuse, R75, R25 ;  /* 0x0000004b31197223 */ /* 0x040fe20000000019 */
[C---:B------:R-:W-:Y:S01]  /*6350*/  FFMA R26, R49.reuse, R76, R26 ;  /* 0x0000004c311a7223 */ /* 0x040fe2000000001a */
[C---:B------:R-:W-:Y:S01]  /*6360*/  FFMA R27, R49.reuse, R50, R27 ;  /* 0x00000032311b7223 */ /* 0x040fe2000000001b */
[C---:B------:R-:W-:Y:S01]  /*6370*/  FFMA R28, R49.reuse, R51, R28 ;  /* 0x00000033311c7223 */ /* 0x040fe2000000001c */
[----:B------:R-:W-:Y:S01]  /*6380*/  F2FP.SATFINITE.E5M2.F32.PACK_AB_MERGE_C R17, R18, R17, RZ ;  /* 0x000000111211723e */ /* 0x000fe200048060ff */
[C---:B------:R-:W-:Y:S01]  /*6390*/  FFMA R29, R49.reuse, R52, R29 ;  /* 0x00000034311d7223 */ /* 0x040fe2000000001d */
[----:B------:R-:W-:Y:S01]  /*63a0*/  F2FP.SATFINITE.E5M2.F32.PACK_AB_MERGE_C R21, R22, R21, RZ ;  /* 0x000000151615723e */ /* 0x000fe200048060ff */
[----:B------:R-:W-:Y:S01]  /*63b0*/  FFMA R30, R49, R77, R30 ;  /* 0x0000004d311e7223 */ /* 0x000fe2000000001e */
[----:B------:R-:W-:Y:S02]  /*63c0*/  F2FP.SATFINITE.E5M2.F32.PACK_AB_MERGE_C R32, R2, R0, R78 ;  /* 0x000000000220723e */ /* 0x000fe4000480604e */
[----:B------:R-:W-:Y:S02]  /*63d0*/  F2FP.SATFINITE.E5M2.F32.PACK_AB_MERGE_C R33, R4, R3, R5 ;  /* 0x000000030421723e */ /* 0x000fe40004806005 */
[----:B------:R-:W-:Y:S02]  /*63e0*/  F2FP.SATFINITE.E5M2.F32.PACK_AB_MERGE_C R34, R8, R7, R9 ;  /* 0x000000070822723e */ /* 0x000fe40004806009 */
[----:B------:R-:W-:Y:S02]  /*63f0*/  F2FP.SATFINITE.E5M2.F32.PACK_AB_MERGE_C R35, R12, R11, R13 ;  /* 0x0000000b0c23723e */ /* 0x000fe4000480600d */
[----:B------:R-:W-:Y:S02]  /*6400*/  F2FP.SATFINITE.E5M2.F32.PACK_AB_MERGE_C R16, R16, R15, R17 ;  /* 0x0000000f1010723e */ /* 0x000fe40004806011 */
[----:B------:R-:W-:Y:S01]  /*6410*/  F2FP.SATFINITE.E5M2.F32.PACK_AB_MERGE_C R17, R20, R19, R21 ;  /* 0x000000131411723e */ /* 0x000fe20004806015 */
[----:B------:R1:W-:Y:S01]  /*6420*/  STS.128 [R100+UR49+0x4200], R32 ;  /* 0x0042002064007988 */ /* 0x0003e20008000c31 */
[----:B------:R-:W-:Y:S02]  /*6430*/  F2FP.SATFINITE.E5M2.F32.PACK_AB_MERGE_C R18, R26, R25, RZ ;  /* 0x000000191a12723e */ /* 0x000fe400048060ff */
[----:B------:R-:W-:Y:S02]  /*6440*/  F2FP.SATFINITE.E5M2.F32.PACK_AB_MERGE_C R19, R30, R29, RZ ;  /* 0x0000001d1e13723e */ /* 0x000fe400048060ff */
[----:B------:R-:W-:Y:S02]  /*6450*/  F2FP.SATFINITE.E5M2.F32.PACK_AB_MERGE_C R18, R24, R23, R18 ;  /* 0x000000171812723e */ /* 0x000fe40004806012 */
[----:B------:R-:W-:Y:S02]  /*6460*/  F2FP.SATFINITE.E5M2.F32.PACK_AB_MERGE_C R19, R28, R27, R19 ;  /* 0x0000001b1c13723e */ /* 0x000fe40004806013 */
[----:B------:R-:W-:Y:S02]  /*6470*/  LEA R0, R105, UR49, 0x3 ;  /* 0x0000003169007c11 */ /* 0x000fe4000f8e18ff */
[----:B------:R-:W-:Y:S01]  /*6480*/  @P6 SHF.L.U32 R2, R104, 0x1f, RZ ;  /* 0x0000001f68026819 */ /* 0x000fe200000006ff */
[----:B------:R1:W-:Y:S01]  /*6490*/  STS.128 [R114+0x4210], R16 ;  /* 0x0042101072007388 */ /* 0x0003e20000000c00 */
[----:B------:R-:W-:Y:S01]  /*64a0*/  @!PT LDS RZ, [RZ] ;  /* 0x00000000fffff984 */ /* 0x000fe20000000800 */
[----:B------:R-:W-:Y:S01]  /*64b0*/  @!PT LDS RZ, [RZ] ;  /* 0x00000000fffff984 */ /* 0x000fe20000000800 */
[----:B------:R-:W-:Y:S01]  /*64c0*/  @!PT LDS RZ, [RZ] ;  /* 0x00000000fffff984 */ /* 0x000fe20000000800 */
[----:B------:R-:W-:Y:S01]  /*64d0*/  @!PT LDS RZ, [RZ] ;  /* 0x00000000fffff984 */ /* 0x000fe20000000800 */
[----:B------:R2:W-:Y:S07]  /*64e0*/  MEMBAR.ALL.CTA ;  /* 0x0000000000007992 */ /* 0x0005ee0000008000 */
[----:B--2---:R-:W2:Y:S02]  /*64f0*/  FENCE.VIEW.ASYNC.S ;  /* 0x00000000000073c6 */ /* 0x004ea40000000000 */
[----:B--2---:R-:W-:Y:S06]  /*6500*/  BAR.SYNC.DEFER_BLOCKING 0x1, 0x80 ;  /* 0x0042000000007b1d */ /* 0x004fec0000010000 */
[----:B------:R-:W-:Y:S05]  /*6510*/  @P0 BRA `(.L_x_98) ;  /* 0x0000000000280947 */ /* 0x000fea0003800000 */
[----:B------:R-:W-:Y:S02]  /*6520*/  UIADD3 UR4, UPT, UPT, UR49, 0x4200, URZ ;  /* 0x0000420031047890 */ /* 0x000fe4000fffe0ff */
[----:B------:R-:W-:Y:S01]  /*6530*/  UIADD3 UR6, UP0, UPT, UR52, 0x680, URZ ;  /* 0x0000068034067890 */ /* 0x000fe2000ff1e0ff */
[----:B------:R-:W-:Y:S03]  /*6540*/  UMOV UR43, UR36 ;  /* 0x00000024002b7c82 */ /* 0x000fe60008000000 */
[----:B------:R-:W-:Y:S01]  /*6550*/  MOV R109, UR4 ;  /* 0x00000004006d7c02 */ /* 0x000fe20008000f00 */
[----:B------:R-:W-:Y:S03]  /*6560*/  UIADD3.X UR7, UPT, UPT, URZ, UR53, URZ, UP0, !UPT ;  /* 0x00000035ff077290 */ /* 0x000fe600087fe4ff */
[----:B------:R-:W-:Y:S11]  /*6570*/  R2UR UR40, R109 ;  /* 0x000000006d2872ca */ /* 0x000ff600000e0000 */
[----:B------:R-:W-:Y:S02]  /*6580*/  @!UPT UIADD3 URZ, UPT, UPT, URZ, URZ, URZ ;  /* 0x000000fffffff290 */ /* 0x000fe4000fffe0ff */
[----:B------:R2:W-:Y:S01]  /*6590*/  UTMASTG.3D [UR40], [UR6] ;  /* 0x00000028060073b5 */ /* 0x0005e20008010000 */
[----:B------:R0:W-:Y:S01]  /*65a0*/  UTMACMDFLUSH ;  /* 0x00000000000079b7 */ /* 0x0001e20000000000 */
[----:B--2---:R-:W-:Y:S04]  /*65b0*/  DEPBAR.LE SB0, 0x1 ;  /* 0x000080400000791a */ /* 0x004fe80000000000 */
.L_x_98:
[----:B------:R-:W-:Y:S05]  /*65c0*/  BSYNC.RECONVERGENT B0 ;  /* 0x0000000000007941 */ /* 0x000fea0003800200 */
.L_x_97:
[----:B------:R-:W-:Y:S06]  /*65d0*/  BAR.SYNC.DEFER_BLOCKING 0x1, 0x80 ;  /* 0x0042000000007b1d */ /* 0x000fec0000010000 */
[----:B------:R-:W2:Y:S01]  /*65e0*/  @P6 SYNCS.PHASECHK.TRANS64.TRYWAIT P0, [R0+URZ+0x30], R2 ;  /* 0x00003002000065a7 */ /* 0x000ea200080011ff */
[----:B------:R-:W-:Y:S01]  /*65f0*/  BSSY B1, `(.L_x_99) ;  /* 0x0000021000017945 */ /* 0x000fe20003800000 */
[----:B--2---:R-:W-:Y:S03]  /*6600*/  @P6 SEL R115, RZ, 0x1, !P0 ;  /* 0x00000001ff736807 */ /* 0x004fe60004000000 */
[----:B------:R-:W-:Y:S05]  /*6610*/  @!P6 BRA `(.L_x_100) ;  /* 0x000000000078e947 */ /* 0x000fea0003800000 */
[----:B------:R-:W-:Y:S01]  /*6620*/  ISETP.NE.AND P1, PT, R116, RZ, PT ;  /* 0x000000ff7400720c */ /* 0x000fe20003f25270 */
[----:B------:R-:W-:Y:S01]  /*6630*/  BSSY B0, `(.L_x_101) ;  /* 0x0000009000007945 */ /* 0x000fe20003800000 */
[----:B------:R-:W-:Y:S11]  /*6640*/  ISETP.NE.AND P0, PT, R115, RZ, PT ;  /* 0x000000ff7300720c */ /* 0x000ff60003f05270 */
[----:B------:R-:W-:Y:S05]  /*6650*/  @P1 IMAD R2, R105, 0x1000, R100 ;  /* 0x0000100069021824 */ /* 0x000fea00078e0264 */
[----:B------:R-:W-:Y:S05]  /*6660*/  @P1 IADD3 R4, PT, PT, R2, UR49, RZ ;  /* 0x0000003102041c10 */ /* 0x000fea000fffe0ff */
[----:B------:R-:W-:Y:S01]  /*6670*/  @P1 IMAD.IADD R4, R4, 0x1, R117 ;  /* 0x0000000104041824 */ /* 0x000fe200078e0275 */
[----:B------:R-:W-:Y:S06]  /*6680*/  @P0 BRA `(.L_x_102) ;  /* 0x00000000000c0947 */ /* 0x000fec0003800000 */
[----:B------:R-:W-:Y:S04]  /*6690*/  SHF.L.U32 R3, R104, 0x1f, RZ ;  /* 0x0000001f68037819 */ /* 0x000fe800000006ff */
[----:B------:R-:W2:Y:S02]  /*66a0*/  SYNCS.PHASECHK.TRANS64.TRYWAIT P0, [R0+URZ+0x30], R3 ;  /* 0x00003003000075a7 */ /* 0x000ea400080011ff */
[----:B--2---:R-:W-:Y:S05]  /*66b0*/  @!P0 BRA `(.L_x_103) ;  /* 0x0000003000b48947 */ /* 0x004fea0003800000 */
.L_x_102:
[----:B------:R-:W-:Y:S05]  /*66c0*/  BSYNC B0 ;  /* 0x0000000000007941 */ /* 0x000fea0003800000 */
.L_x_101:
[----:B------:R-:W-:Y:S01]  /*66d0*/  ISETP.NE.AND P0, PT, R116, RZ, PT ;  /* 0x000000ff7400720c */ /* 0x000fe20003f05270 */
[----:B------:R-:W-:Y:S11]  /*66e0*/  VIADD R105, R105, 0x1 ;  /* 0x0000000169697836 */ /* 0x000ff60000000000 */
[----:B------:R-:W-:Y:S01]  /*66f0*/  @!UPT UIADD3 URZ, UPT, UPT, URZ, URZ, URZ ;  /* 0x000000fffffff290 */ /* 0x000fe2000fffe0ff */
[----:B------:R3:W4:Y:S04]  /*6700*/  @P0 LDS.128 R80, [R2+UR49+0x200] ;  /* 0x0002003102500984 */ /* 0x0007280008000c00 */
[----:B------:R1:W1:Y:S01]  /*6710*/  @P0 LDS.128 R84, [R4+0x210] ;  /* 0x0002100004540984 */ /* 0x0002620000000c00 */
        /* <DEDUP_REMOVED lines=8> */
[----:B---3--:R-:W-:Y:S02]  /*67a0*/  VIADD R2, R0, 0x50 ;  /* 0x0000005000027836 */ /* 0x008fe40000000000 */
[----:B--2---:R-:W-:Y:S05]  /*67b0*/  IMAD.U32 R0, RZ, RZ, UR37 ;  /* 0x00000025ff007e24 */ /* 0x004fea000f8e00ff */
[----:B------:R-:W-:Y:S04]  /*67c0*/  PRMT R0, R0, 0x654, R2 ;  /* 0x0000065400007816 */ /* 0x000fe80000000002 */
[----:B-----5:R2:W-:Y:S02]  /*67d0*/  SYNCS.ARRIVE.TRANS64.RED.A1T0 RZ, [R0+URZ], RZ ;  /* 0x000000ff00ff79a7 */ /* 0x0205e400081004ff */
[----:B--2---:R-:W-:Y:S04]  /*67e0*/  SEL R0, RZ, 0x1, P0 ;  /* 0x00000001ff007807 */ /* 0x004fe80000000000 */
[----:B-1--4-:R-:W-:Y:S02]  /*67f0*/  LOP3.LUT R104, R104, R0, RZ, 0x3c, !PT ;  /* 0x0000000068687212 */ /* 0x012fe400078e3cff */
.L_x_100:
[----:B------:R-:W-:Y:S05]  /*6800*/  BSYNC B1 ;  /* 0x0000000000017941 */ /* 0x000fea0003800000 */
.L_x_99:
[----:B------:R-:W-:Y:S05]  /*6810*/  VIADD R0, R48, 0x40 ;  /* 0x0000004030007836 */ /* 0x000fea0000000000 */
[----:B------:R-:W-:Y:S04]  /*6820*/  SHF.R.U32.HI R0, RZ, 0x15, R0 ;  /* 0x00000015ff007819 */ /* 0x000fe80000011600 */
[----:B------:R-:W-:Y:S11]  /*6830*/  LOP3.LUT P0, RZ, R0, 0x3, R101, 0x48, !PT ;  /* 0x0000000300ff7812 */ /* 0x000ff60007804865 */
[----:B------:R-:W-:Y:S02]  /*6840*/  @!UPT UIADD3 URZ, UPT, UPT, URZ, URZ, URZ ;  /* 0x000000fffffff290 */ /* 0x000fe4000fffe0ff */
[----:B------:R-:W-:Y:S05]  /*6850*/  @!P0 BRA `(.L_x_104) ;  /* 0x0000000000408947 */ /* 0x000fea0003800000 */
[----:B------:R-:W2:Y:S01]  /*6860*/  LDCU.64 UR8, c[0x4][0x78] ;  /* 0x01000f00ff0877ac */ /* 0x000ea20008000a00 */
[----:B------:R-:W-:Y:S01]  /*6870*/  MOV R3, 0x0 ;  /* 0x0000000000037802 */ /* 0x000fe20000000f00 */
[----:B------:R-:W-:Y:S02]  /*6880*/  HFMA2 R12, -RZ, RZ, 0, 5.9604644775390625e-08 ;  /* 0x00000001ff0c7431 */ /* 0x000fe400000001ff */
[----:B------:R-:W-:Y:S02]  /*6890*/  IMAD.MOV.U32 R8, RZ, RZ, 0x192 ;  /* 0x00000192ff087424 */ /* 0x000fe400078e00ff */
[----:B------:R-:W-:Y:S01]  /*68a0*/  IMAD.MOV.U32 R13, RZ, RZ, RZ ;  /* 0x000000ffff0d7224 */ /* 0x000fe200078e00ff */
[----:B------:R-:W3:Y:S01]  /*68b0*/  LDCU.64 UR6, c[0x4][0x80] ;  /* 0x01001000ff0677ac */ /* 0x000ee20008000a00 */
[----:B------:R-:W4:Y:S01]  /*68c0*/  LDC.64 R2, c[0x4][R3] ;  /* 0x0100000003027b82 */ /* 0x000f220000000a00 */
[----:B------:R-:W5:Y:S01]  /*68d0*/  LDCU.64 UR4, c[0x4][0x18] ;  /* 0x01000300ff0477ac */ /* 0x000f620008000a00 */
[----:B--2---:R-:W-:Y:S01]  /*68e0*/  MOV R5, UR9 ;  /* 0x0000000900057c02 */ /* 0x004fe20008000f00 */
[----:B------:R-:W-:Y:S01]  /*68f0*/  IMAD.U32 R4, RZ, RZ, UR8 ;  /* 0x00000008ff047e24 */ /* 0x000fe2000f8e00ff */
[----:B---3--:R-:W-:Y:S01]  /*6900*/  MOV R7, UR7 ;  /* 0x0000000700077c02 */ /* 0x008fe20008000f00 */
[----:B------:R-:W-:Y:S01]  /*6910*/  IMAD.U32 R6, RZ, RZ, UR6 ;  /* 0x00000006ff067e24 */ /* 0x000fe2000f8e00ff */
[----:B-----5:R-:W-:Y:S01]  /*6920*/  MOV R11, UR5 ;  /* 0x00000005000b7c02 */ /* 0x020fe20008000f00 */
[----:B------:R-:W-:Y:S02]  /*6930*/  IMAD.U32 R10, RZ, RZ, UR4 ;  /* 0x00000004ff0a7e24 */ /* 0x000fe4000f8e00ff */
[----:B------:R-:W-:Y:S07]  /*6940*/  LEPC R20, `(.L_x_104) ;  /* 0x000000001014794e */ /* 0x000fee0000000000 */
[----:B-1--4-:R-:W-:Y:S05]  /*6950*/  CALL.ABS.NOINC R2 ;  /* 0x0000000002007343 */ /* 0x012fea0003c00000 */
.L_x_104:
[-C--:B------:R-:W-:Y:S01]  /*6960*/  F2FP.F16.E5M2.UNPACK_B R0, R81.reuse ;  /* 0x00000051ff00723e */ /* 0x080fe200020004ff */
[----:B------:R-:W-:Y:S05]  /*6970*/  WARPSYNC.ALL ;  /* 0x0000000000007948 */ /* 0x000fea0003800000 */
[----:B------:R-:W-:Y:S01]  /*6980*/  R2UR UR4, R48 ;  /* 0x00000000300472ca */ /* 0x000fe200000e0000 */
[--C-:B------:R-:W-:Y:S01]  /*6990*/  HADD2.F32 R54, -RZ, R0.reuse.H0_H0 ;  /* 0x20000000ff367230 */ /* 0x100fe20000004100 */
[-C--:B------:R-:W-:Y:S01]  /*69a0*/  F2FP.F16.E5M2.UNPACK_B R2, R80.reuse.H1 ;  /* 0x00000050ff02723e */ /* 0x080fe200030004ff */
[----:B------:R-:W-:Y:S01]  /*69b0*/  HADD2.F32 R55, -RZ, R0.H1_H1 ;  /* 0x30000000ff377230 */ /* 0x000fe20000004100 */
[----:B------:R-:W-:Y:S01]  /*69c0*/  F2FP.F16.E5M2.UNPACK_B R0, R81.H1 ;  /* 0x00000051ff00723e */ /* 0x000fe200030004ff */
[----:B------:R-:W-:Y:S01]  /*69d0*/  BSSY.RECONVERGENT B0, `(.L_x_105) ;  /* 0x0000095000007945 */ /* 0x000fe20003800200 */
[----:B------:R-:W-:Y:S01]  /*69e0*/  F2FP.F16.E5M2.UNPACK_B R3, R80 ;  /* 0x00000050ff03723e */ /* 0x000fe200020004ff */
[----:B------:R-:W-:Y:S01]  /*69f0*/  HADD2.F32 R52, -RZ, R2.H0_H0 ;  /* 0x20000002ff347230 */ /* 0x000fe20000004100 */
[----:B------:R-:W-:Y:S01]  /*6a00*/  ISETP.NE.AND P0, PT, R110, RZ, PT ;  /* 0x000000ff6e00720c */ /* 0x000fe20003f05270 */
[--C-:B------:R-:W-:Y:S01]  /*6a10*/  HADD2.F32 R56, -RZ, R0.reuse.H0_H0 ;  /* 0x20000000ff387230 */ /* 0x100fe20000004100 */
[----:B------:R-:W-:Y:S01]  /*6a20*/  ISETP.NE.AND P6, PT, R118, RZ, PT ;  /* 0x000000ff7600720c */ /* 0x000fe20003fc5270 */
[----:B------:R-:W-:Y:S01]  /*6a30*/  HADD2.F32 R57, -RZ, R0.H1_H1 ;  /* 0x30000000ff397230 */ /* 0x000fe20000004100 */
[-C--:B------:R-:W-:Y:S01]  /*6a40*/  F2FP.F16.E5M2.UNPACK_B R0, R83.reuse ;  /* 0x00000053ff00723e */ /* 0x080fe200020004ff */
[----:B-1----:R-:W-:Y:S01]  /*6a50*/  LDTM.16dp32bit_t0_t15.x32 R4, tmem[UR4+0x40] ;  /* 0x00004004000479ee */ /* 0x002fe20008a80000 */
[----:B------:R-:W1:Y:S01]  /*6a60*/  LDTM.16dp32bit_t16_t31.x32 R4, tmem[UR4+0x60] ;  /* 0x00006004000479ee */ /* 0x000e620008aa0000 */
[----:B------:R-:W-:Y:S01]  /*6a70*/  HADD2.F32 R53, -RZ, R2.H1_H1 ;  /* 0x30000002ff357230 */ /* 0x000fe20000004100 */
[----:B------:R-:W-:Y:S01]  /*6a80*/  F2FP.F16.E5M2.UNPACK_B R2, R82.H1 ;  /* 0x00000052ff02723e */ /* 0x000fe200030004ff */
[--C-:B------:R-:W-:Y:S02]  /*6a90*/  HADD2.F32 R50, -RZ, R3.reuse.H0_H0 ;  /* 0x20000003ff327230 */ /* 0x100fe40000004100 */
[--C-:B------:R-:W-:Y:S02]  /*6aa0*/  HADD2.F32 R62, -RZ, R0.reuse.H0_H0 ;  /* 0x20000000ff3e7230 */ /* 0x100fe40000004100 */
[----:B------:R-:W-:Y:S01]  /*6ab0*/  HADD2.F32 R63, -RZ, R0.H1_H1 ;  /* 0x30000000ff3f7230 */ /* 0x000fe20000004100 */
[----:B------:R-:W-:Y:S01]  /*6ac0*/  F2FP.F16.E5M2.UNPACK_B R0, R84.H1 ;  /* 0x00000054ff00723e */ /* 0x000fe200030004ff */
[--C-:B------:R-:W-:Y:S02]  /*6ad0*/  HADD2.F32 R60, -RZ, R2.reuse.H0_H0 ;  /* 0x20000002ff3c7230 */ /* 0x100fe40000004100 */
[----:B------:R-:W-:Y:S01]  /*6ae0*/  HADD2.F32 R61, -RZ, R2.H1_H1 ;  /* 0x30000002ff3d7230 */ /* 0x000fe20000004100 */
[----:B------:R-:W-:Y:S01]  /*6af0*/  F2FP.F16.E5M2.UNPACK_B R2, R83.H1 ;  /* 0x00000053ff02723e */ /* 0x000fe200030004ff */
[----:B------:R-:W-:Y:S01]  /*6b00*/  HADD2.F32 R51, -RZ, R3.H1_H1 ;  /* 0x30000003ff337230 */ /* 0x000fe20000004100 */
[----:B------:R-:W-:Y:S01]  /*6b10*/  F2FP.F16.E5M2.UNPACK_B R3, R82 ;  /* 0x00000052ff03723e */ /* 0x000fe200020004ff */
[--C-:B------:R-:W-:Y:S02]  /*6b20*/  HADD2.F32 R68, -RZ, R0.reuse.H0_H0 ;  /* 0x20000000ff447230 */ /* 0x100fe40000004100 */
[----:B------:R-:W-:Y:S01]  /*6b30*/  HADD2.F32 R69, -RZ, R0.H1_H1 ;  /* 0x30000000ff457230 */ /* 0x000fe20000004100 */
[-C--:B------:R-:W-:Y:S01]  /*6b40*/  F2FP.F16.E5M2.UNPACK_B R0, R85.reuse.H1 ;  /* 0x00000055ff00723e */ /* 0x080fe200030004ff */
[--C-:B------:R-:W-:Y:S02]  /*6b50*/  HADD2.F32 R64, -RZ, R2.reuse.H0_H0 ;  /* 0x20000002ff407230 */ /* 0x100fe40000004100 */
[----:B------:R-:W-:Y:S01]  /*6b60*/  HADD2.F32 R65, -RZ, R2.H1_H1 ;  /* 0x30000002ff417230 */ /* 0x000fe20000004100 */
[----:B------:R-:W-:Y:S01]  /*6b70*/  F2FP.F16.E5M2.UNPACK_B R2, R85 ;  /* 0x00000055ff02723e */ /* 0x000fe200020004ff */
[--C-:B------:R-:W-:Y:S02]  /*6b80*/  HADD2.F32 R58, -RZ, R3.reuse.H0_H0 ;  /* 0x20000003ff3a7230 */ /* 0x100fe40000004100 */
[C---:B-1----:R-:W-:Y:S01]  /*6b90*/  FMUL R7, R47.reuse, R7 ;  /* 0x000000072f077220 */ /* 0x042fe20000400000 */
[----:B------:R-:W-:Y:S01]  /*6ba0*/  HADD2.F32 R59, -RZ, R3.H1_H1 ;  /* 0x30000003ff3b7230 */ /* 0x000fe20000004100 */
[----:B------:R-:W-:Y:S01]  /*6bb0*/  F2FP.F16.E5M2.UNPACK_B R3, R84 ;  /* 0x00000054ff03723e */ /* 0x000fe200020004ff */
[--C-:B------:R-:W-:Y:S02]  /*6bc0*/  HADD2.F32 R72, -RZ, R0.reuse.H0_H0 ;  /* 0x20000000ff487230 */ /* 0x100fe40000004100 */
[C---:B------:R-:W-:Y:S01]  /*6bd0*/  FMUL R11, R47.reuse, R11 ;  /* 0x0000000b2f0b7220 */ /* 0x040fe20000400000 */
[----:B------:R-:W-:Y:S01]  /*6be0*/  HADD2.F32 R73, -RZ, R0.H1_H1 ;  /* 0x30000000ff497230 */ /* 0x000fe20000004100 */
[----:B------:R-:W-:Y:S01]  /*6bf0*/  F2FP.F16.E5M2.UNPACK_B R0, R87 ;  /* 0x00000057ff00723e */ /* 0x000fe200020004ff */
[--C-:B------:R-:W-:Y:S02]  /*6c00*/  HADD2.F32 R70, -RZ, R2.reuse.H0_H0 ;  /* 0x20000002ff467230 */ /* 0x100fe40000004100 */
[C---:B------:R-:W-:Y:S01]  /*6c10*/  FMUL R15, R47.reuse, R15 ;  /* 0x0000000f2f0f7220 */ /* 0x040fe20000400000 */
[----:B------:R-:W-:Y:S01]  /*6c20*/  HADD2.F32 R71, -RZ, R2.H1_H1 ;  /* 0x30000002ff477230 */ /* 0x000fe20000004100 */
[-C--:B------:R-:W-:Y:S01]  /*6c30*/  F2FP.F16.E5M2.UNPACK_B R2, R86.reuse.H1 ;  /* 0x00000056ff02723e */ /* 0x080fe200030004ff */
[--C-:B------:R-:W-:Y:S02]  /*6c40*/  HADD2.F32 R66, -RZ, R3.reuse.H0_H0 ;  /* 0x20000003ff427230 */ /* 0x100fe40000004100 */
[----:B------:R-:W-:Y:S01]  /*6c50*/  HADD2.F32 R67, -RZ, R3.H1_H1 ;  /* 0x30000003ff437230 */ /* 0x000fe20000004100 */
[----:B------:R-:W-:Y:S01]  /*6c60*/  F2FP.F16.E5M2.UNPACK_B R3, R86 ;  /* 0x00000056ff03723e */ /* 0x000fe200020004ff */
[--C-:B------:R-:W-:Y:S02]  /*6c70*/  HADD2.F32 R78, -RZ, R0.reuse.H0_H0 ;  /* 0x20000000ff4e7230 */ /* 0x100fe40000004100 */
[----:B------:R-:W-:Y:S02]  /*6c80*/  HADD2.F32 R79, -RZ, R0.H1_H1 ;  /* 0x30000000ff4f7230 */ /* 0x000fe40000004100 */
[C---:B------:R-:W-:Y:S01]  /*6c90*/  FMUL R0, R47.reuse, R4 ;  /* 0x000000042f007220 */ /* 0x040fe20000400000 */
[--C-:B------:R-:W-:Y:S02]  /*6ca0*/  HADD2.F32 R76, -RZ, R2.reuse.H0_H0 ;  /* 0x20000002ff4c7230 */ /* 0x100fe40000004100 */
[----:B------:R-:W-:Y:S01]  /*6cb0*/  FMUL R4, R47, R8 ;  /* 0x000000082f047220 */ /* 0x000fe20000400000 */
[----:B------:R-:W-:Y:S02]  /*6cc0*/  HADD2.F32 R77, -RZ, R2.H1_H1 ;  /* 0x30000002ff4d7230 */ /* 0x000fe40000004100 */
[----:B------:R-:W-:Y:S01]  /*6cd0*/  FFMA R0, R49, R50, R0 ;  /* 0x0000003231007223 */ /* 0x000fe20000000000 */
[--C-:B------:R-:W-:Y:S02]  /*6ce0*/  HADD2.F32 R74, -RZ, R3.reuse.H0_H0 ;  /* 0x20000003ff4a7230 */ /* 0x100fe40000004100 */
[C---:B------:R-:W-:Y:S01]  /*6cf0*/  FMUL R2, R47.reuse, R5 ;  /* 0x000000052f027220 */ /* 0x040fe20000400000 */
[----:B------:R-:W-:Y:S02]  /*6d00*/  HADD2.F32 R75, -RZ, R3.H1_H1 ;  /* 0x30000003ff4b7230 */ /* 0x000fe40000004100 */
[C---:B------:R-:W-:Y:S01]  /*6d10*/  FMUL R5, R47.reuse, R9 ;  /* 0x000000092f057220 */ /* 0x040fe20000400000 */
[----:B------:R-:W-:Y:S01]  /*6d20*/  FMUL R8, R47, R12 ;  /* 0x0000000c2f087220 */ /* 0x000fe20000400000 */
[----:B------:R-:W-:Y:S01]  /*6d30*/  FFMA R2, R49, R51, R2 ;  /* 0x0000003331027223 */ /* 0x000fe20000000002 */
[C---:B------:R-:W-:Y:S01]  /*6d40*/  FMUL R9, R47.reuse, R13 ;  /* 0x0000000d2f097220 */ /* 0x040fe20000400000 */
[C---:B------:R-:W-:Y:S01]  /*6d50*/  FMUL R12, R47.reuse, R21 ;  /* 0x000000152f0c7220 */ /* 0x040fe20000400000 */
[C---:B------:R-:W-:Y:S01]  /*6d60*/  FMUL R21, R47.reuse, R30 ;  /* 0x0000001e2f157220 */ /* 0x040fe20000400000 */
[C---:B------:R-:W-:Y:S01]  /*6d70*/  FMUL R13, R47.reuse, R22 ;  /* 0x000000162f0d7220 */ /* 0x040fe20000400000 */
[C---:B------:R-:W-:Y:S01]  /*6d80*/  FMUL R22, R47.reuse, R31 ;  /* 0x0000001f2f167220 */ /* 0x040fe20000400000 */
        /* <DEDUP_REMOVED lines=8> */
[C---:B------:R-:W-:Y:S01]  /*6e10*/  FFMA R6, R49.reuse, R56, R6 ;  /* 0x0000003831067223 */ /* 0x040fe20000000006 */
[C---:B------:R-:W-:Y:S01]  /*6e20*/  FFMA R11, R49.reuse, R57, R11 ;  /* 0x00000039310b7223 */ /* 0x040fe2000000000b */
[C---:B------:R-:W-:Y:S01]  /*6e30*/  FFMA R8, R49.reuse, R58, R8 ;  /* 0x0000003a31087223 */ /* 0x040fe20000000008 */
[----:B------:R-:W-:Y:S01]  /*6e40*/  FFMA R9, R49, R59, R9 ;  /* 0x0000003b31097223 */ /* 0x000fe20000000009 */
[----:B------:R-:W-:Y:S01]  /*6e50*/  F2FP.SATFINITE.E5M2.F32.PACK_AB_MERGE_C R52, R7, R3, RZ ;  /* 0x000000030734723e */ /* 0x000fe200048060ff */
[----:B------:R-:W-:Y:S01]  /*6e60*/  FFMA R10, R49, R60, R10 ;  /* 0x0000003c310a7223 */ /* 0x000fe2000000000a */
[----:B------:R-:W-:Y:S01]  /*6e70*/  F2FP.SATFINITE.E5M2.F32.PACK_AB_MERGE_C R53, R11, R6, RZ ;  /* 0x000000060b35723e */ /* 0x000fe200048060ff */
[----:B------:R-:W-:Y:S01]  /*6e80*/  FFMA R15, R49, R61, R15 ;  /* 0x0000003d310f7223 */ /* 0x000fe2000000000f */
[C---:B------:R-:W-:Y:S01]  /*6e90*/  FMUL R3, R47.reuse, R16 ;  /* 0x000000102f037220 */ /* 0x040fe20000400000 */
[C---:B------:R-:W-:Y:S01]  /*6ea0*/  FMUL R6, R47.reuse, R17 ;  /* 0x000000112f067220 */ /* 0x040fe20000400000 */
[----:B------:R-:W-:Y:S01]  /*6eb0*/  F2FP.F16.E5M2.UNPACK_B R51, R87.H1 ;  /* 0x00000057ff33723e */ /* 0x000fe200030004ff */
[----:B------:R-:W-:Y:S01]  /*6ec0*/  FMUL R11, R47, R20 ;  /* 0x000000142f0b7220 */ /* 0x000fe20000400000 */
[----:B------:R-:W-:Y:S01]  /*6ed0*/  F2FP.SATFINITE.E5M2.F32.PACK_AB_MERGE_C R54, R15, R10, RZ ;  /* 0x0000000a0f36723e */ /* 0x000fe200048060ff */
[C---:B------:R-:W-:Y:S01]  /*6ee0*/  FFMA R3, R49.reuse, R62, R3 ;  /* 0x0000003e31037223 */ /* 0x040fe20000000003 */
[----:B------:R-:W-:Y:S01]  /*6ef0*/  FFMA R6, R49, R63, R6 ;  /* 0x0000003f31067223 */ /* 0x000fe20000000006 */
[----:B------:R-:W-:Y:S01]  /*6f00*/  FMUL R20, R47, R29 ;  /* 0x0000001d2f147220 */ /* 0x000fe20000400000 */
[----:B------:R-:W-:Y:S01]  /*6f10*/  F2FP.SATFINITE.E5M2.F32.PACK_AB_MERGE_C R29, R5, R4, R53 ;  /* 0x00000004051d723e */ /* 0x000fe20004806035 */
[----:B------:R-:W-:Y:S01]  /*6f20*/  FMUL R10, R47, R19 ;  /* 0x000000132f0a7220 */ /* 0x000fe20000400000 */
[----:B------:R-:W-:Y:S01]  /*6f30*/  F2FP.SATFINITE.E5M2.F32.PACK_AB_MERGE_C R30, R9, R8, R54 ;  /* 0x00000008091e723e */ /* 0x000fe20004806036 */
        /* <DEDUP_REMOVED lines=10> */
[----:B------:R-:W-:Y:S01]  /*6fe0*/  FFMA R14, R49, R69, R14 ;  /* 0x00000045310e7223 */ /* 0x000fe2000000000e */
[----:B------:R-:W-:Y:S01]  /*6ff0*/  FMUL R18, R47, R27 ;  /* 0x0000001b2f127220 */ /* 0x000fe20000400000 */
[C---:B------:R-:W-:Y:S01]  /*7000*/  FFMA R15, R49.reuse, R70, R15 ;  /* 0x00000046310f7223 */ /* 0x040fe2000000000f */
[C---:B------:R-:W-:Y:S01]  /*7010*/  FFMA R16, R49.reuse, R71, R16 ;  /* 0x0000004731107223 */ /* 0x040fe20000000010 */
[C---:B------:R-:W-:Y:S01]  /*7020*/  FFMA R17, R49.reuse, R72, R17 ;  /* 0x0000004831117223 */ /* 0x040fe20000000011 */
[C---:B------:R-:W-:Y:S01]  /*7030*/  FFMA R18, R49.reuse, R73, R18 ;  /* 0x0000004931127223 */ /* 0x040fe20000000012 */
[----:B------:R-:W-:Y:S01]  /*7040*/  FFMA R19, R49, R74, R19 ;  /* 0x0000004a31137223 */ /* 0x000fe20000000013 */
[----:B------:R-:W-:Y:S01]  /*7050*/  FMUL R23, R47, R32 ;  /* 0x000000202f177220 */ /* 0x000fe20000400000 */
[----:B------:R-:W-:Y:S01]  /*7060*/  FFMA R20, R49, R75, R20 ;  /* 0x0000004b31147223 */ /* 0x000fe20000000014 */
[----:B------:R-:W-:Y:S01]  /*7070*/  FMUL R24, R47, R33 ;  /* 0x000000212f187220 */ /* 0x000fe20000400000 */
[--C-:B------:R-:W-:Y:S02]  /*7080*/  HADD2.F32 R50, -RZ, R51.reuse.H0_H0 ;  /* 0x20000033ff327230 */ /* 0x100fe40000004100 */
[----:B------:R-:W-:Y:S01]  /*7090*/  FFMA R21, R49, R76, R21 ;  /* 0x0000004c31157223 */ /* 0x000fe20000000015 */
[----:B------:R-:W-:Y:S02]  /*70a0*/  HADD2.F32 R51, -RZ, R51.H1_H1 ;  /* 0x30000033ff337230 */ /* 0x000fe40000004100 */
[----:B------:R-:W-:Y:S01]  /*70b0*/  FMUL R25, R47, R34 ;  /* 0x000000222f197220 */ /* 0x000fe20000400000 */
[----:B------:R-:W-:Y:S01]  /*70c0*/  FFMA R22, R49, R77, R22 ;  /* 0x0000004d31167223 */ /* 0x000fe20000000016 */
[----:B------:R-:W-:Y:S01]  /*70d0*/  FMUL R26, R47, R35 ;  /* 0x000000232f1a7220 */ /* 0x000fe20000400000 */
[----:B------:R-:W-:Y:S01]  /*70e0*/  F2FP.SATFINITE.E5M2.F32.PACK_AB_MERGE_C R7, R10, R7, RZ ;  /* 0x000000070a07723e */ /* 0x000fe200048060ff */
[C---:B------:R-:W-:Y:S01]  /*70f0*/  FFMA R23, R49.reuse, R78, R23 ;  /* 0x0000004e31177223 */ /* 0x040fe20000000017 */
[C---:B------:R-:W-:Y:S01]  /*7100*/  FFMA R24, R49.reuse, R79, R24 ;  /* 0x0000004f31187223 */ /* 0x040fe20000000018 */
[C---:B------:R-:W-:Y:S01]  /*7110*/  FFMA R25, R49.reuse, R50, R25 ;  /* 0x0000003231197223 */ /* 0x040fe20000000019 */
[----:B------:R-:W-:Y:S01]  /*7120*/  FFMA R26, R49, R51, R26 ;  /* 0x00000033311a7223 */ /* 0x000fe2000000001a */
[----:B------:R-:W-:Y:S02]  /*7130*/  F2FP.SATFINITE.E5M2.F32.PACK_AB_MERGE_C R28, R2, R0, R52 ;  /* 0x00000000021c723e */ /* 0x000fe40004806034 */
[----:B------:R-:W-:Y:S02]  /*7140*/  F2FP.SATFINITE.E5M2.F32.PACK_AB_MERGE_C R31, R6, R3, R7 ;  /* 0x00000003061f723e */ /* 0x000fe40004806007 */
[----:B------:R-:W-:Y:S02]  /*7150*/  F2FP.SATFINITE.E5M2.F32.PACK_AB_MERGE_C R13, R14, R13, RZ ;  /* 0x0000000d0e0d723e */ /* 0x000fe400048060ff */
[----:B------:R-:W-:Y:S01]  /*7160*/  F2FP.SATFINITE.E5M2.F32.PACK_AB_MERGE_C R17, R18, R17, RZ ;  /* 0x000000111211723e */ /* 0x000fe200048060ff */
[----:B------:R1:W-:Y:S01]  /*7170*/  STS.128 [R100+UR49+0x5200], R28 ;  /* 0x0052001c64007988 */ /* 0x0003e20008000c31 */
[----:B------:R-:W-:Y:S02]  /*7180*/  F2FP.SATFINITE.E5M2.F32.PACK_AB_MERGE_C R14, R22, R21, RZ ;  /* 0x00000015160e723e */ /* 0x000fe400048060ff */
[----:B------:R-:W-:Y:S02]  /*7190*/  F2FP.SATFINITE.E5M2.F32.PACK_AB_MERGE_C R25, R26, R25, RZ ;  /* 0x000000191a19723e */ /* 0x000fe400048060ff */
[----:B------:R-:W-:Y:S02]  /*71a0*/  F2FP.SATFINITE.E5M2.F32.PACK_AB_MERGE_C R12, R12, R11, R13 ;  /* 0x0000000b0c0c723e */ /* 0x000fe4000480600d */
[----:B------:R-:W-:Y:S02]  /*71b0*/  F2FP.SATFINITE.E5M2.F32.PACK_AB_MERGE_C R13, R16, R15, R17 ;  /* 0x0000000f100d723e */ /* 0x000fe40004806011 */
        /* <DEDUP_REMOVED lines=13> */
[----:B------:R-:W-:Y:S02]  /*7290*/  UIADD3 UR8, UP0, UPT, UR52, 0x680, URZ ;  /* 0x0000068034087890 */ /* 0x000fe4000ff1e0ff */
[----:B------:R-:W-:Y:S02]  /*72a0*/  UIADD3 UR5, UPT, UPT, UR41, 0x40, URZ ;  /* 0x0000004029057890 */ /* 0x000fe4000fffe0ff */
[----:B------:R-:W-:Y:S02]  /*72b0*/  UIADD3 UR4, UPT, UPT, UR49, 0x5200, URZ ;  /* 0x0000520031047890 */ /* 0x000fe4000fffe0ff */
[----:B------:R-:W-:Y:S01]  /*72c0*/  UIADD3.X UR9, UPT, UPT, URZ, UR53, URZ, UP0, !UPT ;  /* 0x00000035ff097290 */ /* 0x000fe200087fe4ff */
[----:B------:R-:W-:Y:S01]  /*72d0*/  UMOV UR6, UR42 ;  /* 0x0000002a00067c82 */ /* 0x000fe20008000000 */
[----:B------:R-:W-:Y:S07]  /*72e0*/  UMOV UR7, UR36 ;  /* 0x0000002400077c82 */ /* 0x000fee0008000000 */
[----:B------:R2:W-:Y:S01]  /*72f0*/  UTMASTG.3D [UR4], [UR8] ;  /* 0x00000004080073b5 */ /* 0x0005e20008010000 */
[----:B------:R0:W-:Y:S01]  /*7300*/  UTMACMDFLUSH ;  /* 0x00000000000079b7 */ /* 0x0001e20000000000 */
[----:B--2---:R-:W-:Y:S04]  /*7310*/  DEPBAR.LE SB0, 0x1 ;  /* 0x000080400000791a */ /* 0x004fe80000000000 */
.L_x_106:
[----:B------:R-:W-:Y:S05]  /*7320*/  BSYNC.RECONVERGENT B0 ;  /* 0x0000000000007941 */ /* 0x000fea0003800200 */
.L_x_105:
        /* <DEDUP_REMOVED lines=15> */
.L_x_110:
[----:B------:R-:W-:Y:S05]  /*7420*/  BSYNC B0 ;  /* 0x0000000000007941 */ /* 0x000fea0003800000 */
.L_x_109:
[----:B------:R-:W-:Y:S01]  /*7430*/  ISETP.NE.AND P0, PT, R116, RZ, PT ;  /* 0x000000ff7400720c */ /* 0x000fe20003f05270 */
[----:B------:R-:W-:Y:S11]  /*7440*/  VIADD R105, R105, 0x1 ;  /* 0x0000000169697836 */ /* 0x000ff60000000000 */
[----:B------:R-:W-:Y:S01]  /*7450*/  @!UPT UIADD3 URZ, UPT, UPT, URZ, URZ, URZ ;  /* 0x000000fffffff290 */ /* 0x000fe2000fffe0ff */
[----:B------:R3:W4:Y:S04]  /*7460*/  @P0 LDS.128 R84, [R2+0x210] ;  /* 0x0002100002540984 */ /* 0x0007280000000c00 */
[----:B------:R1:W1:Y:S01]  /*7470*/  @P0 LDS.128 R80, [R3+UR49+0x200] ;  /* 0x0002003103500984 */ /* 0x0002620008000c00 */
        /* <DEDUP_REMOVED lines=14> */
.L_x_108:
[----:B------:R-:W-:Y:S05]  /*7560*/  BSYNC B1 ;  /* 0x0000000000017941 */ /* 0x000fea0003800000 */
.L_x_107:
[----:B------:R-:W-:Y:S05]  /*7570*/  VIADD R0, R48, 0x80 ;  /* 0x0000008030007836 */ /* 0x000fea0000000000 */
[----:B------:R-:W-:Y:S04]  /*7580*/  SHF.R.U32.HI R0, RZ, 0x15, R0 ;  /* 0x00000015ff007819 */ /* 0x000fe80000011600 */
[----:B------:R-:W-:Y:S11]  /*7590*/  LOP3.LUT P0, RZ, R0, 0x3, R101, 0x48, !PT ;  /* 0x0000000300ff7812 */ /* 0x000ff60007804865 */
[----:B------:R-:W-:Y:S02]  /*75a0*/  @!UPT UIADD3 URZ, UPT, UPT, URZ, URZ, URZ ;  /* 0x000000fffffff290 */ /* 0x000fe4000fffe0ff */
[----:B------:R-:W-:Y:S05]  /*75b0*/  @!P0 BRA `(.L_x_112) ;  /* 0x0000000000408947 */ /* 0x000fea0003800000 */
[----:B------:R-:W2:Y:S01]  /*75c0*/  LDCU.64 UR8, c[0x4][0x78] ;  /* 0x01000f00ff0877ac */ /* 0x000ea20008000a00 */
[----:B------:R-:W-:Y:S01]  /*75d0*/  MOV R3, 0x0 ;  /* 0x0000000000037802 */ /* 0x000fe20000000f00 */
[----:B-1----:R-:W-:Y:S02]  /*75e0*/  HFMA2 R12, -RZ, RZ, 0, 5.9604644775390625e-08 ;  /* 0x00000001ff0c7431 */ /* 0x002fe400000001ff */
[----:B------:R-:W-:Y:S02]  /*75f0*/  IMAD.MOV.U32 R8, RZ, RZ, 0x192 ;  /* 0x00000192ff087424 */ /* 0x000fe400078e00ff */
[----:B------:R-:W-:Y:S01]  /*7600*/  IMAD.MOV.U32 R13, RZ, RZ, RZ ;  /* 0x000000ffff0d7224 */ /* 0x000fe200078e00ff */
[----:B------:R-:W1:Y:S01]  /*7610*/  LDCU.64 UR6, c[0x4][0x80] ;  /* 0x01001000ff0677ac */ /* 0x000e620008000a00 */
[----:B------:R-:W3:Y:S01]  /*7620*/  LDC.64 R2, c[0x4][R3] ;  /* 0x0100000003027b82 */ /* 0x000ee20000000a00 */
[----:B------:R-:W4:Y:S01]  /*7630*/  LDCU.64 UR4, c[0x4][0x18] ;  /* 0x01000300ff0477ac */ /* 0x000f220008000a00 */
[----:B--2---:R-:W-:Y:S01]  /*7640*/  MOV R5, UR9 ;  /* 0x0000000900057c02 */ /* 0x004fe20008000f00 */
[----:B------:R-:W-:Y:S01]  /*7650*/  IMAD.U32 R4, RZ, RZ, UR8 ;  /* 0x00000008ff047e24 */ /* 0x000fe2000f8e00ff */
[----:B-1----:R-:W-:Y:S01]  /*7660*/  MOV R7, UR7 ;  /* 0x0000000700077c02 */ /* 0x002fe20008000f00 */
[----:B------:R-:W-:Y:S01]  /*7670*/  IMAD.U32 R6, RZ, RZ, UR6 ;  /* 0x00000006ff067e24 */ /* 0x000fe2000f8e00ff */
[----:B----4-:R-:W-:Y:S01]  /*7680*/  MOV R11, UR5 ;  /* 0x00000005000b7c02 */ /* 0x010fe20008000f00 */
[----:B------:R-:W-:Y:S02]  /*7690*/  IMAD.U32 R10, RZ, RZ, UR4 ;  /* 0x00000004ff0a7e24 */ /* 0x000fe4000f8e00ff */
[----:B------:R-:W-:Y:S07]  /*76a0*/  LEPC R20, `(.L_x_112) ;  /* 0x000000001014794e */ /* 0x000fee0000000000 */
[----:B---3--:R-:W-:Y:S05]  /*76b0*/  CALL.ABS.NOINC R2 ;  /* 0x0000000002007343 */ /* 0x008fea0003c00000 */
.L_x_112:
        /* <DEDUP_REMOVED lines=148> */
[----:B------:R-:W-:Y:S02]  /*8000*/  UIADD3 UR8, UP0, UPT, UR52, 0x680, URZ ;  /* 0x0000068034087890 */ /* 0x000fe4000ff1e0ff */
[----:B------:R-:W-:Y:S02]  /*8010*/  UIADD3 UR5, UPT, UPT, UR41, 0x80, URZ ;  /* 0x0000008029057890 */ /* 0x000fe4000fffe0ff */
[----:B------:R-:W-:Y:S01]  /*8020*/  MOV R109, UR10 ;  /* 0x0000000a006d7c02 */ /* 0x000fe20008000f00 */
[----:B------:R-:W-:Y:S01]  /*8030*/  UIADD3.X UR9, UPT, UPT, URZ, UR53, URZ, UP0, !UPT ;  /* 0x00000035ff097290 */ /* 0x000fe200087fe4ff */
[----:B------:R-:W-:Y:S02]  /*8040*/  UMOV UR6, UR42 ;  /* 0x0000002a00067c82 */ /* 0x000fe40008000000 */
[----:B------:R-:W-:Y:S01]  /*8050*/  R2UR UR4, R109 ;  /* 0x000000006d0472ca */ /* 0x000fe200000e0000 */
[----:B------:R-:W-:Y:S11]  /*8060*/  UMOV UR7, UR36 ;  /* 0x0000002400077c82 */ /* 0x000ff60008000000 */
[----:B------:R-:W-:Y:S01]  /*8070*/  @!UPT UIADD3 URZ, UPT, UPT, URZ, URZ, URZ ;  /* 0x000000fffffff290 */ /* 0x000fe2000fffe0ff */
[----:B------:R2:W-:Y:S01]  /*8080*/  UTMASTG.3D [UR4], [UR8] ;  /* 0x00000004080073b5 */ /* 0x0005e20008010000 */
[----:B------:R0:W-:Y:S01]  /*8090*/  UTMACMDFLUSH ;  /* 0x00000000000079b7 */ /* 0x0001e20000000000 */
[----:B--2---:R-:W-:Y:S04]  /*80a0*/  DEPBAR.LE SB0, 0x1 ;  /* 0x000080400000791a */ /* 0x004fe80000000000 */
.L_x_114:
[----:B------:R-:W-:Y:S05]  /*80b0*/  BSYNC.RECONVERGENT B0 ;  /* 0x0000000000007941 */ /* 0x000fea0003800200 */
.L_x_113:
        /* <DEDUP_REMOVED lines=15> */
.L_x_118:
[----:B------:R-:W-:Y:S05]  /*81b0*/  BSYNC B0 ;  /* 0x0000000000007941 */ /* 0x000fea0003800000 */
.L_x_117:
        /* <DEDUP_REMOVED lines=19> */
.L_x_116:
[----:B------:R-:W-:Y:S05]  /*82f0*/  BSYNC B1 ;  /* 0x0000000000017941 */ /* 0x000fea0003800000 */
.L_x_115:
        /* <DEDUP_REMOVED lines=21> */
.L_x_120:
[----:B------:R-:W-:Y:S01]  /*8450*/  ISETP.NE.AND P0, PT, R110, RZ, PT ;  /* 0x000000ff6e00720c */ /* 0x000fe20003f05270 */
[----:B------:R-:W-:Y:S05]  /*8460*/  WARPSYNC.ALL ;  /* 0x0000000000007948 */ /* 0x000fea0003800000 */
[----:B------:R-:W-:Y:S01]  /*8470*/  R2UR UR4, R48 ;  /* 0x00000000300472ca */ /* 0x000fe200000e0000 */
[----:B------:R-:W-:Y:S01]  /*8480*/  BSSY.RECONVERGENT B0, `(.L_x_121) ;  /* 0x000009c000007945 */ /* 0x000fe20003800200 */
[-C--:B------:R-:W-:Y:S02]  /*8490*/  F2FP.F16.E5M2.UNPACK_B R2, R80.reuse ;  /* 0x00000050ff02723e */ /* 0x080fe400020004ff */
[----:B------:R-:W-:Y:S02]  /*84a0*/  F2FP.F16.E5M2.UNPACK_B R80, R80.H1 ;  /* 0x00000050ff50723e */ /* 0x000fe400030004ff */
[-C--:B------:R-:W-:Y:S01]  /*84b0*/  F2FP.F16.E5M2.UNPACK_B R51, R81.reuse ;  /* 0x00000051ff33723e */ /* 0x080fe200020004ff */
[--C-:B------:R-:W-:Y:S01]  /*84c0*/  HADD2.F32 R0, -RZ, R2.reuse.H0_H0 ;  /* 0x20000002ff007230 */ /* 0x100fe20000004100 */
[----:B------:R-:W-:Y:S01]  /*84d0*/  F2FP.F16.E5M2.UNPACK_B R81, R81.H1 ;  /* 0x00000051ff51723e */ /* 0x000fe200030004ff */
[----:B------:R-:W-:Y:S01]  /*84e0*/  HADD2.F32 R2, -RZ, R2.H1_H1 ;  /* 0x30000002ff027230 */ /* 0x000fe20000004100 */
[-C--:B------:R-:W-:Y:S01]  /*84f0*/  F2FP.F16.E5M2.UNPACK_B R55, R82.reuse ;  /* 0x00000052ff37723e */ /* 0x080fe200020004ff */
[--C-:B------:R-:W-:Y:S01]  /*8500*/  HADD2.F32 R3, -RZ, R80.reuse.H0_H0 ;  /* 0x20000050ff037230 */ /* 0x100fe20000004100 */
[----:B------:R-:W-:Y:S01]  /*8510*/  F2FP.F16.E5M2.UNPACK_B R82, R82.H1 ;  /* 0x00000052ff52723e */ /* 0x000fe200030004ff */
[----:B-1----:R-:W-:Y:S01]  /*8520*/  LDTM.16dp32bit_t0_t15.x32 R4, tmem[UR4+0xc0] ;  /* 0x0000c004000479ee */ /* 0x002fe20008a80000 */
[----:B------:R-:W1:Y:S01]  /*8530*/  LDTM.16dp32bit_t16_t31.x32 R4, tmem[UR4+0xe0] ;  /* 0x0000e004000479ee */ /* 0x000e620008aa0000 */
[----:B------:R-:W-:Y:S01]  /*8540*/  NOP ;  /* 0x0000000000007918 */ /* 0x000fe20000000000 */
[--C-:B------:R-:W-:Y:S01]  /*8550*/  HADD2.F32 R50, -RZ, R51.reuse.H0_H0 ;  /* 0x20000033ff327230 */ /* 0x100fe20000004100 */
[----:B------:R-:W-:Y:S01]  /*8560*/  R2UR UR5, R113 ;  /* 0x00000000710572ca */ /* 0x000fe200000e0000 */
[----:B------:R-:W-:Y:S01]  /*8570*/  HADD2.F32 R51, -RZ, R51.H1_H1 ;  /* 0x30000033ff337230 */ /* 0x000fe20000004100 */
[----:B------:R-:W-:Y:S01]  /*8580*/  F2FP.F16.E5M2.UNPACK_B R59, R83 ;  /* 0x00000053ff3b723e */ /* 0x000fe200020004ff */
[--C-:B------:R-:W-:Y:S01]  /*8590*/  HADD2.F32 R54, -RZ, R55.reuse.H0_H0 ;  /* 0x20000037ff367230 */ /* 0x100fe20000004100 */
[----:B------:R-:W-:Y:S01]  /*85a0*/  F2FP.F16.E5M2.UNPACK_B R63, R84 ;  /* 0x00000054ff3f723e */ /* 0x000fe200020004ff */
[----:B------:R-:W-:Y:S01]  /*85b0*/  HADD2.F32 R55, -RZ, R55.H1_H1 ;  /* 0x30000037ff377230 */ /* 0x000fe20000004100 */
[----:B------:R-:W-:Y:S01]  /*85c0*/  F2FP.F16.E5M2.UNPACK_B R67, R85 ;  /* 0x00000055ff43723e */ /* 0x000fe200020004ff */
[--C-:B------:R-:W-:Y:S01]  /*85d0*/  HADD2.F32 R58, -RZ, R59.reuse.H0_H0 ;  /* 0x2000003bff3a7230 */ /* 0x100fe20000004100 */
[----:B------:R-:W-:Y:S01]  /*85e0*/  F2FP.F16.E5M2.UNPACK_B R71, R86 ;  /* 0x00000056ff47723e */ /* 0x000fe200020004ff */
[----:B------:R-:W-:Y:S01]  /*85f0*/  HADD2.F32 R59, -RZ, R59.H1_H1 ;  /* 0x3000003bff3b7230 */ /* 0x000fe20000004100 */
[----:B------:R-:W-:Y:S01]  /*8600*/  F2FP.F16.E5M2.UNPACK_B R74, R87 ;  /* 0x00000057ff4a723e */ /* 0x000fe200020004ff */
[--C-:B------:R-:W-:Y:S01]  /*8610*/  HADD2.F32 R62, -RZ, R63.reuse.H0_H0 ;  /* 0x2000003fff3e7230 */ /* 0x100fe20000004100 */
[----:B------:R-:W-:Y:S01]  /*8620*/  F2FP.F16.E5M2.UNPACK_B R83, R83.H1 ;  /* 0x00000053ff53723e */ /* 0x000fe200030004ff */
[----:B------:R-:W-:Y:S01]  /*8630*/  UIADD3 UR5, UPT, UPT, UR5, 0xc0, URZ ;  /* 0x000000c005057890 */ /* 0x000fe2000fffe0ff */
[----:B------:R-:W-:Y:S01]  /*8640*/  HADD2.F32 R63, -RZ, R63.H1_H1 ;  /* 0x3000003fff3f7230 */ /* 0x000fe20000004100 */
[----:B------:R-:W-:Y:S01]  /*8650*/  F2FP.F16.E5M2.UNPACK_B R84, R84.H1 ;  /* 0x00000054ff54723e */ /* 0x000fe200030004ff */
[--C-:B------:R-:W-:Y:S01]  /*8660*/  HADD2.F32 R66, -RZ, R67.reuse.H0_H0 ;  /* 0x20000043ff427230 */ /* 0x100fe20000004100 */
[----:B------:R-:W-:Y:S01]  /*8670*/  UPRMT UR5, UR37, 0x654, UR5 ;  /* 0x0000065425057896 */ /* 0x000fe20008000005 */
[----:B------:R-:W-:Y:S01]  /*8680*/  HADD2.F32 R67, -RZ, R67.H1_H1 ;  /* 0x30000043ff437230 */ /* 0x000fe20000004100 */
[----:B------:R-:W-:Y:S01]  /*8690*/  F2FP.F16.E5M2.UNPACK_B R85, R85.H1 ;  /* 0x00000055ff55723e */ /* 0x000fe200030004ff */
[--C-:B------:R-:W-:Y:S02]  /*86a0*/  HADD2.F32 R70, -RZ, R71.reuse.H0_H0 ;  /* 0x20000047ff467230 */ /* 0x100fe40000004100 */
[C---:B-1----:R-:W-:Y:S01]  /*86b0*/  FMUL R4, R47.reuse, R4 ;  /* 0x000000042f047220 */ /* 0x042fe20000400000 */
[C---:B------:R-:W-:Y:S01]  /*86c0*/  FMUL R5, R47.reuse, R5 ;  /* 0x000000052f057220 */ /* 0x040fe20000400000 */
[C---:B------:R-:W-:Y:S01]  /*86d0*/  FMUL R8, R47.reuse, R8 ;  /* 0x000000082f087220 */ /* 0x040fe20000400000 */
[----:B------:R-:W-:Y:S01]  /*86e0*/  FMUL R9, R47, R9 ;  /* 0x000000092f097220 */ /* 0x000fe20000400000 */
[C---:B------:R-:W-:Y:S01]  /*86f0*/  FFMA R4, R49.reuse, R0, R4 ;  /* 0x0000000031047223 */ /* 0x040fe20000000004 */
[----:B------:R-:W-:Y:S01]  /*8700*/  SYNCS.ARRIVE.TRANS64.RED.A1T0 RZ, [UR5], RZ ;  /* 0x000000ffffff79a7 */ /* 0x000fe20008100405 */
        /* <DEDUP_REMOVED lines=8> */
[----:B------:R-:W-:Y:S02]  /*8790*/  HADD2.F32 R71, -RZ, R71.H1_H1 ;  /* 0x30000047ff477230 */ /* 0x000fe40000004100 */
[C---:B------:R-:W-:Y:S01]  /*87a0*/  FMUL R25, R47.reuse, R30 ;  /* 0x0000001e2f197220 */ /* 0x040fe20000400000 */
[C---:B------:R-:W-:Y:S01]  /*87b0*/  FMUL R30, R47.reuse, R35 ;  /* 0x000000232f1e7220 */ /* 0x040fe20000400000 */
[----:B------:R-:W-:Y:S02]  /*87c0*/  HADD2.F32 R48, -RZ, R80.H1_H1 ;  /* 0x30000050ff307230 */ /* 0x000fe40000004100 */
[C---:B------:R-:W-:Y:S01]  /*87d0*/  FMUL R6, R47.reuse, R6 ;  /* 0x000000062f067220 */ /* 0x040fe20000400000 */
[C---:B------:R-:W-:Y:S01]  /*87e0*/  FMUL R7, R47.reuse, R7 ;  /* 0x000000072f077220 */ /* 0x040fe20000400000 */
[--C-:B------:R-:W-:Y:S02]  /*87f0*/  HADD2.F32 R52, -RZ, R81.reuse.H0_H0 ;  /* 0x20000051ff347230 */ /* 0x100fe40000004100 */
[----:B------:R-:W-:Y:S01]  /*8800*/  FMUL R10, R47, R10 ;  /* 0x0000000a2f0a7220 */ /* 0x000fe20000400000 */
[C---:B------:R-:W-:Y:S01]  /*8810*/  FFMA R6, R49.reuse, R3, R6 ;  /* 0x0000000331067223 */ /* 0x040fe20000000006 */
[----:B------:R-:W-:Y:S02]  /*8820*/  HADD2.F32 R53, -RZ, R81.H1_H1 ;  /* 0x30000051ff357230 */ /* 0x000fe40000004100 */
[C---:B------:R-:W-:Y:S01]  /*8830*/  FFMA R7, R49.reuse, R48, R7 ;  /* 0x0000003031077223 */ /* 0x040fe20000000007 */
[C---:B------:R-:W-:Y:S01]  /*8840*/  FFMA R8, R49.reuse, R50, R8 ;  /* 0x0000003231087223 */ /* 0x040fe20000000008 */
[C---:B------:R-:W-:Y:S01]  /*8850*/  FFMA R9, R49.reuse, R51, R9 ;  /* 0x0000003331097223 */ /* 0x040fe20000000009 */
[----:B------:R-:W-:Y:S01]  /*8860*/  FFMA R10, R49, R52, R10 ;  /* 0x00000034310a7223 */ /* 0x000fe2000000000a */
[--C-:B------:R-:W-:Y:S01]  /*8870*/  HADD2.F32 R48, -RZ, R74.reuse.H0_H0 ;  /* 0x2000004aff307230 */ /* 0x100fe20000004100 */
[----:B------:R-:W-:Y:S01]  /*8880*/  F2FP.SATFINITE.E5M2.F32.PACK_AB_MERGE_C R77, R7, R6, RZ ;  /* 0x00000006074d723e */ /* 0x000fe200048060ff */
[C---:B------:R-:W-:Y:S01]  /*8890*/  FMUL R7, R47.reuse, R24 ;  /* 0x000000182f077220 */ /* 0x040fe20000400000 */
[C---:B------:R-:W-:Y:S01]  /*88a0*/  FMUL R24, R47.reuse, R29 ;  /* 0x0000001d2f187220 */ /* 0x040fe20000400000 */
[C---:B------:R-:W-:Y:S01]  /*88b0*/  FMUL R29, R47.reuse, R34 ;  /* 0x000000222f1d7220 */ /* 0x040fe20000400000 */
[----:B------:R-:W-:Y:S02]  /*88c0*/  HADD2.F32 R74, -RZ, R74.H1_H1 ;  /* 0x3000004aff4a7230 */ /* 0x000fe40000004100 */
[C---:B------:R-:W-:Y:S01]  /*88d0*/  FMUL R11, R47.reuse, R11 ;  /* 0x0000000b2f0b7220 */ /* 0x040fe20000400000 */
[--C-:B------:R-:W-:Y:S02]  /*88e0*/  HADD2.F32 R56, -RZ, R82.reuse.H0_H0 ;  /* 0x20000052ff387230 */ /* 0x100fe40000004100 */
[----:B------:R-:W-:Y:S01]  /*88f0*/  FMUL R14, R47, R14 ;  /* 0x0000000e2f0e7220 */ /* 0x000fe20000400000 */
[----:B------:R-:W-:Y:S02]  /*8900*/  HADD2.F32 R57, -RZ, R82.H1_H1 ;  /* 0x30000052ff397230 */ /* 0x000fe40000004100 */
[C---:B------:R-:W-:Y:S01]  /*8910*/  FFMA R11, R49.reuse, R53, R11 ;  /* 0x00000035310b7223 */ /* 0x040fe2000000000b */
[----:B------:R-:W-:Y:S01]  /*8920*/  F2FP.F16.E5M2.UNPACK_B R86, R86.H1 ;  /* 0x00000056ff56723e */ /* 0x000fe200030004ff */
[C---:B------:R-:W-:Y:S01]  /*8930*/  FFMA R12, R49.reuse, R54, R12 ;  /* 0x00000036310c7223 */ /* 0x040fe2000000000c */
[C---:B------:R-:W-:Y:S01]  /*8940*/  FFMA R13, R49.reuse, R55, R13 ;  /* 0x00000037310d7223 */ /* 0x040fe2000000000d */
[----:B------:R-:W-:Y:S01]  /*8950*/  F2FP.F16.E5M2.UNPACK_B R87, R87.H1 ;  /* 0x00000057ff57723e */ /* 0x000fe200030004ff */
[----:B------:R-:W-:Y:S01]  /*8960*/  FFMA R14, R49, R56, R14 ;  /* 0x00000038310e7223 */ /* 0x000fe2000000000e */
[----:B------:R-:W-:Y:S01]  /*8970*/  F2FP.SATFINITE.E5M2.F32.PACK_AB_MERGE_C R10, R11, R10, RZ ;  /* 0x0000000a0b0a723e */ /* 0x000fe200048060ff */
[C---:B------:R-:W-:Y:S01]  /*8980*/  FMUL R15, R47.reuse, R15 ;  /* 0x0000000f2f0f7220 */ /* 0x040fe20000400000 */
[--C-:B------:R-:W-:Y:S02]  /*8990*/  HADD2.F32 R60, -RZ, R83.reuse.H0_H0 ;  /* 0x20000053ff3c7230 */ /* 0x100fe40000004100 */
[----:B------:R-:W-:Y:S01]  /*89a0*/  FMUL R18, R47, R18 ;  /* 0x000000122f127220 */ /* 0x000fe20000400000 */
[----:B------:R-:W-:Y:S02]  /*89b0*/  HADD2.F32 R61, -RZ, R83.H1_H1 ;  /* 0x30000053ff3d7230 */ /* 0x000fe40000004100 */
[----:B------:R-:W-:Y:S01]  /*89c0*/  FFMA R15, R49, R57, R15 ;  /* 0x00000039310f7223 */ /* 0x000fe2000000000f */
[----:B------:R-:W-:Y:S01]  /*89d0*/  IADD3 R45, PT, PT, R45, 0x1, RZ ;  /* 0x000000012d2d7810 */ /* 0x000fe20007ffe0ff */
[C---:B------:R-:W-:Y:S01]  /*89e0*/  FFMA R16, R49.reuse, R58, R16 ;  /* 0x0000003a31107223 */ /* 0x040fe20000000010 */
        /* <DEDUP_REMOVED lines=8> */
[C---:B------:R-:W-:Y:S01]  /*8a70*/  FFMA R0, R49.reuse, R62, R0 ;  /* 0x0000003e31007223 */ /* 0x040fe20000000000 */
[C---:B------:R-:W-:Y:S01]  /*8a80*/  FFMA R2, R49.reuse, R63, R2 ;  /* 0x0000003f31027223 */ /* 0x040fe20000000002 */
[--C-:B------:R-:W-:Y:S02]  /*8a90*/  HADD2.F32 R68, -RZ, R85.reuse.H0_H0 ;  /* 0x20000055ff447230 */ /* 0x100fe40000004100 */
[----:B------:R-:W-:Y:S01]  /*8aa0*/  FFMA R3, R49, R64, R3 ;  /* 0x0000004031037223 */ /* 0x000fe20000000003 */
[----:B------:R-:W-:Y:S02]  /*8ab0*/  HADD2.F32 R69, -RZ, R85.H1_H1 ;  /* 0x30000055ff457230 */ /* 0x000fe40000004100 */
[C---:B------:R-:W-:Y:S01]  /*8ac0*/  FMUL R21, R47.reuse, R26 ;  /* 0x0000001a2f157220 */ /* 0x040fe20000400000 */
[----:B------:R-:W-:Y:S01]  /*8ad0*/  FMUL R22, R47, R27 ;  /* 0x0000001b2f167220 */ /* 0x000fe20000400000 */
[C---:B------:R-:W-:Y:S01]  /*8ae0*/  FFMA R6, R49.reuse, R65, R6 ;  /* 0x0000004131067223 */ /* 0x040fe20000000006 */
[----:B------:R-:W-:Y:S01]  /*8af0*/  FFMA R7, R49, R66, R7 ;  /* 0x0000004231077223 */ /* 0x000fe20000000007 */
[----:B------:R-:W-:Y:S01]  /*8b00*/  FMUL R23, R47, R28 ;  /* 0x0000001c2f177220 */ /* 0x000fe20000400000 */
[C---:B------:R-:W-:Y:S01]  /*8b10*/  FFMA R20, R49.reuse, R67, R20 ;  /* 0x0000004331147223 */ /* 0x040fe20000000014 */
[--C-:B------:R-:W-:Y:S02]  /*8b20*/  HADD2.F32 R72, -RZ, R86.reuse.H0_H0 ;  /* 0x20000056ff487230 */ /* 0x100fe40000004100 */
[C---:B------:R-:W-:Y:S01]  /*8b30*/  FFMA R21, R49.reuse, R68, R21 ;  /* 0x0000004431157223 */ /* 0x040fe20000000015 */
[----:B------:R-:W-:Y:S02]  /*8b40*/  HADD2.F32 R73, -RZ, R86.H1_H1 ;  /* 0x30000056ff497230 */ /* 0x000fe40000004100 */
[----:B------:R-:W-:Y:S01]  /*8b50*/  FFMA R22, R49, R69, R22 ;  /* 0x0000004531167223 */ /* 0x000fe20000000016 */
[C---:B------:R-:W-:Y:S01]  /*8b60*/  FMUL R26, R47.reuse, R31 ;  /* 0x0000001f2f1a7220 */ /* 0x040fe20000400000 */
[----:B------:R-:W-:Y:S01]  /*8b70*/  FMUL R27, R47, R32 ;  /* 0x000000202f1b7220 */ /* 0x000fe20000400000 */
[----:B------:R-:W-:Y:S01]  /*8b80*/  FFMA R23, R49, R70, R23 ;  /* 0x0000004631177223 */ /* 0x000fe20000000017 */
[----:B------:R-:W-:Y:S01]  /*8b90*/  FMUL R28, R47, R33 ;  /* 0x000000212f1c7220 */ /* 0x000fe20000400000 */
[C---:B------:R-:W-:Y:S01]  /*8ba0*/  FFMA R24, R49.reuse, R71, R24 ;  /* 0x0000004731187223 */ /* 0x040fe20000000018 */
[--C-:B------:R-:W-:Y:S02]  /*8bb0*/  HADD2.F32 R75, -RZ, R87.reuse.H0_H0 ;  /* 0x20000057ff4b7230 */ /* 0x100fe40000004100 */
[C---:B------:R-:W-:Y:S01]  /*8bc0*/  FFMA R25, R49.reuse, R72, R25 ;  /* 0x0000004831197223 */ /* 0x040fe20000000019 */
[----:B------:R-:W-:Y:S02]  /*8bd0*/  HADD2.F32 R76, -RZ, R87.H1_H1 ;  /* 0x30000057ff4c7230 */ /* 0x000fe40000004100 */
[----:B------:R-:W-:Y:S01]  /*8be0*/  FFMA R26, R49, R73, R26 ;  /* 0x00000049311a7223 */ /* 0x000fe2000000001a */
[----:B------:R-:W-:Y:S01]  /*8bf0*/  F2FP.SATFINITE.E5M2.F32.PACK_AB_MERGE_C R14, R15, R14, RZ ;  /* 0x0000000e0f0e723e */ /* 0x000fe200048060ff */
[----:B------:R-:W-:Y:S01]  /*8c00*/  FFMA R27, R49, R48, R27 ;  /* 0x00000030311b7223 */ /* 0x000fe2000000001b */
[----:B------:R-:W-:Y:S01]  /*8c10*/  F2FP.SATFINITE.E5M2.F32.PACK_AB_MERGE_C R18, R19, R18, RZ ;  /* 0x000000121312723e */ /* 0x000fe200048060ff */
[C---:B------:R-:W-:Y:S01]  /*8c20*/  FFMA R28, R49.reuse, R74, R28 ;  /* 0x0000004a311c7223 */ /* 0x040fe2000000001c */
[C---:B------:R-:W-:Y:S01]  /*8c30*/  FFMA R29, R49.reuse, R75, R29 ;  /* 0x0000004b311d7223 */ /* 0x040fe2000000001d */
[----:B------:R-:W-:Y:S01]  /*8c40*/  FFMA R30, R49, R76, R30 ;  /* 0x0000004c311e7223 */ /* 0x000fe2000000001e */
[----:B------:R-:W-:Y:S02]  /*8c50*/  F2FP.SATFINITE.E5M2.F32.PACK_AB_MERGE_C R32, R5, R4, R77 ;  /* 0x000000040520723e */ /* 0x000fe4000480604d */
[----:B------:R-:W-:Y:S02]  /*8c60*/  F2FP.SATFINITE.E5M2.F32.PACK_AB_MERGE_C R33, R9, R8, R10 ;  /* 0x000000080921723e */ /* 0x000fe4000480600a */
        /* <DEDUP_REMOVED lines=10> */
[----:B------:R-:W-:Y:S05]  /*8d10*/  F2FP.SATFINITE.E5M2.F32.PACK_AB_MERGE_C R7, R28, R27, R29 ;  /* 0x0000001b1c07723e */ /* 0x000fea000480601d */
        /* <DEDUP_REMOVED lines=18> */
.L_x_122:
[----:B------:R-:W-:Y:S05]  /*8e40*/  BSYNC.RECONVERGENT B0 ;  /* 0x0000000000007941 */ /* 0x000fea0003800200 */
.L_x_121:
[----:B------:R-:W-:Y:S01]  /*8e50*/  BAR.SYNC.DEFER_BLOCKING 0x1, 0x80 ;  /* 0x0042000000007b1d */ /* 0x000fe20000010000 */
[----:B------:R-:W-:Y:S01]  /*8e60*/  ISETP.NE.AND P2, PT, R111, RZ, PT ;  /* 0x000000ff6f00720c */ /* 0x000fe20003f45270 */
[----:B------:R-:W-:Y:S01]  /*8e70*/  IMAD.IADD R14, R43, 0x1, R94 ;  /* 0x000000012b0e7824 */ /* 0x000fe200078e025e */
[----:B------:R-:W-:Y:S01]  /*8e80*/  ISETP.NE.AND P0, PT, R112, 0x2, PT ;  /* 0x000000027000780c */ /* 0x000fe20003f05270 */
[----:B------:R-:W-:Y:S01]  /*8e90*/  IMAD.IADD R15, R44, 0x1, R95 ;  /* 0x000000012c0f7824 */ /* 0x000fe200078e025f */
[----:B------:R-:W-:Y:S02]  /*8ea0*/  ISETP.NE.AND P1, PT, R45, 0x4, PT ;  /* 0x000000042d00780c */ /* 0x000fe40003f25270 */
[----:B------:R-:W-:Y:S02]  /*8eb0*/  SEL R2, RZ, 0x1, P0 ;  /* 0x00000001ff027807 */ /* 0x000fe40000000000 */
[----:B------:R-:W-:Y:S02]  /*8ec0*/  SEL R0, RZ, 0x1, P1 ;  /* 0x00000001ff007807 */ /* 0x000fe40000800000 */
[----:B------:R-:W-:Y:S02]  /*8ed0*/  LOP3.LUT R106, R106, R2, RZ, 0x3c, !PT ;  /* 0x000000026a6a7212 */ /* 0x000fe400078e3cff */
[----:B------:R-:W-:Y:S02]  /*8ee0*/  LOP3.LUT R107, R107, R0, RZ, 0x3c, !PT ;  /* 0x000000006b6b7212 */ /* 0x000fe400078e3cff */
[----:B------:R-:W-:Y:S02]  /*8ef0*/  @P2 R2UR UR36, R103 ;  /* 0x00000000672422ca */ /* 0x000fe400000e0000 */
[----:B------:R-:W-:Y:S02]  /*8f00*/  SEL R112, R112, RZ, P0 ;  /* 0x000000ff70707207 */ /* 0x000fe40000000000 */
[----:B------:R-:W-:Y:S01]  /*8f10*/  SEL R45, R45, RZ, P1 ;  /* 0x000000ff2d2d7207 */ /* 0x000fe20000800000 */
[----:B------:R-:W-:Y:S10]  /*8f20*/  @P2 BRA `(.L_x_123) ;  /* 0xffffffbc00382947 */ /* 0x000ff4000383ffff */
[----:B------:R-:W-:Y:S05]  /*8f30*/  EXIT ;  /* 0x000000000000794d */ /* 0x000fea0003800000 */
.L_x_19:
[----:B--2---:R2:W1:Y:S02]  /*8f40*/  SYNCS.PHASECHK.TRANS64.TRYWAIT P0, [R2+URZ+0xf0], R3 ;  /* 0x0000f003020075a7 */ /* 0x00446400080011ff */
[----:B-1----:R-:W-:Y:S05]  /*8f50*/  @!P0 NANOSLEEP.SYNCS 0x989680 ;  /* 0x009896800000895d */ /* 0x002fea0003900000 */
[----:B------:R-:W1:Y:S02]  /*8f60*/  @!P0 SYNCS.PHASECHK.TRANS64 P0, [R2+URZ+0xf0], R3 ;  /* 0x0000f003020085a7 */ /* 0x000e6400080010ff */
[----:B-1----:R-:W-:Y:S05]  /*8f70*/  @!P0 BRA `(.L_x_19) ;  /* 0xfffffffc00f08947 */ /* 0x002fea000383ffff */
[----:B------:R-:W-:Y:S05]  /*8f80*/  BRA `(.L_x_124) ;  /* 0xffffff84008c7947 */ /* 0x000fea000383ffff */
.L_x_22:
[----:B-1----:R-:W-:-:S07]  /*8f90*/  MOV R2, UR33 ;  /* 0x0000002100027c02 */ /* 0x002fce0008000f00 */
.L_x_125:
[----:B-1----:R1:W2:Y:S02]  /*8fa0*/  SYNCS.PHASECHK.TRANS64.TRYWAIT P0, [R2+URZ+0x18], R4 ;  /* 0x00001804020075a7 */ /* 0x0022a400080011ff */
[----:B--2---:R-:W-:Y:S05]  /*8fb0*/  @!P0 NANOSLEEP.SYNCS 0x989680 ;  /* 0x009896800000895d */ /* 0x004fea0003900000 */
[----:B------:R-:W2:Y:S02]  /*8fc0*/  @!P0 SYNCS.PHASECHK.TRANS64 P0, [R2+URZ+0x18], R4 ;  /* 0x00001804020085a7 */ /* 0x000ea400080010ff */
[----:B--2---:R-:W-:Y:S05]  /*8fd0*/  @!P0 BRA `(.L_x_125) ;  /* 0xfffffffc00f08947 */ /* 0x004fea000383ffff */
[----:B------:R-:W-:Y:S05]  /*8fe0*/  BRA `(.L_x_21) ;  /* 0xffffff8400dc7947 */ /* 0x000fea000383ffff */
.L_x_28:
[----:B-1----:R-:W-:-:S07]  /*8ff0*/  MOV R2, UR17 ;  /* 0x0000001100027c02 */ /* 0x002fce0008000f00 */
.L_x_126:
[----:B-1----:R1:W2:Y:S02]  /*9000*/  SYNCS.PHASECHK.TRANS64.TRYWAIT P0, [R2+URZ+0x18], R4 ;  /* 0x00001804020075a7 */ /* 0x0022a400080011ff */
[----:B--2---:R-:W-:Y:S05]  /*9010*/  @!P0 NANOSLEEP.SYNCS 0x989680 ;  /* 0x009896800000895d */ /* 0x004fea0003900000 */
[----:B------:R-:W2:Y:S02]  /*9020*/  @!P0 SYNCS.PHASECHK.TRANS64 P0, [R2+URZ+0x18], R4 ;  /* 0x00001804020085a7 */ /* 0x000ea400080010ff */
[----:B--2---:R-:W-:Y:S05]  /*9030*/  @!P0 BRA `(.L_x_126) ;  /* 0xfffffffc00f08947 */ /* 0x004fea000383ffff */
[----:B------:R-:W-:Y:S05]  /*9040*/  BRA `(.L_x_27) ;  /* 0xffffff8800847947 */ /* 0x000fea000383ffff */
.L_x_32:
[----:B-1----:R1:W2:Y:S02]  /*9050*/  SYNCS.PHASECHK.TRANS64.TRYWAIT P0, [R2+URZ+0x80], R3 ;  /* 0x00008003020075a7 */ /* 0x0022a400080011ff */
[----:B--2---:R-:W-:Y:S05]  /*9060*/  @!P0 NANOSLEEP.SYNCS 0x989680 ;  /* 0x009896800000895d */ /* 0x004fea0003900000 */
[----:B------:R-:W2:Y:S02]  /*9070*/  @!P0 SYNCS.PHASECHK.TRANS64 P0, [R2+URZ+0x80], R3 ;  /* 0x00008003020085a7 */ /* 0x000ea400080010ff */
[----:B--2---:R-:W-:Y:S05]  /*9080*/  @!P0 BRA `(.L_x_32) ;  /* 0xfffffffc00f08947 */ /* 0x004fea000383ffff */
[----:B------:R-:W-:Y:S05]  /*9090*/  BRA `(.L_x_127) ;  /* 0xffffff8c00147947 */ /* 0x000fea000383ffff */
.L_x_36:
[----:B----4-:R-:W-:-:S07]  /*90a0*/  MOV R0, UR5 ;  /* 0x0000000500007c02 */ /* 0x010fce0008000f00 */
.L_x_128:
[----:B-1----:R1:W2:Y:S02]  /*90b0*/  SYNCS.PHASECHK.TRANS64.TRYWAIT P0, [R0+URZ], R2 ;  /* 0x00000002000075a7 */ /* 0x0022a400080011ff */
[----:B--2---:R-:W-:Y:S05]  /*90c0*/  @!P0 NANOSLEEP.SYNCS 0x989680 ;  /* 0x009896800000895d */ /* 0x004fea0003900000 */
[----:B------:R-:W2:Y:S02]  /*90d0*/  @!P0 SYNCS.PHASECHK.TRANS64 P0, [R0+URZ], R2 ;  /* 0x00000002000085a7 */ /* 0x000ea400080010ff */
[----:B--2---:R-:W-:Y:S05]  /*90e0*/  @!P0 BRA `(.L_x_128) ;  /* 0xfffffffc00f08947 */ /* 0x004fea000383ffff */
[----:B------:R-:W-:Y:S05]  /*90f0*/  BRA `(.L_x_129) ;  /* 0xffffff9000847947 */ /* 0x000fea000383ffff */
.L_x_37:
[----:B----4-:R-:W-:-:S07]  /*9100*/  MOV R0, UR5 ;  /* 0x0000000500007c02 */ /* 0x010fce0008000f00 */
.L_x_130:
[----:B-1----:R1:W2:Y:S02]  /*9110*/  SYNCS.PHASECHK.TRANS64.TRYWAIT P0, [R0+URZ], R2 ;  /* 0x00000002000075a7 */ /* 0x0022a400080011ff */
[----:B--2---:R-:W-:Y:S05]  /*9120*/  @!P0 NANOSLEEP.SYNCS 0x989680 ;  /* 0x009896800000895d */ /* 0x004fea0003900000 */
[----:B------:R-:W2:Y:S02]  /*9130*/  @!P0 SYNCS.PHASECHK.TRANS64 P0, [R0+URZ], R2 ;  /* 0x00000002000085a7 */ /* 0x000ea400080010ff */
[----:B--2---:R-:W-:Y:S05]  /*9140*/  @!P0 BRA `(.L_x_130) ;  /* 0xfffffffc00f08947 */ /* 0x004fea000383ffff */
[----:B------:R-:W-:Y:S05]  /*9150*/  BRA `(.L_x_131) ;  /* 0xffffff9000907947 */ /* 0x000fea000383ffff */
.L_x_40:
[----:B-1----:R1:W2:Y:S02]  /*9160*/  SYNCS.PHASECHK.TRANS64.TRYWAIT P0, [R0+URZ+0xe0], R4 ;  /* 0x0000e004000075a7 */ /* 0x0022a400080011ff */
[----:B--2---:R-:W-:Y:S05]  /*9170*/  @!P0 NANOSLEEP.SYNCS 0x989680 ;  /* 0x009896800000895d */ /* 0x004fea0003900000 */
[----:B------:R-:W2:Y:S02]  /*9180*/  @!P0 SYNCS.PHASECHK.TRANS64 P0, [R0+URZ+0xe0], R4 ;  /* 0x0000e004000085a7 */ /* 0x000ea400080010ff */
[----:B--2---:R-:W-:Y:S05]  /*9190*/  @!P0 BRA `(.L_x_40) ;  /* 0xfffffffc00f08947 */ /* 0x004fea000383ffff */
[----:B------:R-:W-:Y:S05]  /*91a0*/  BRA `(.L_x_132) ;  /* 0xffffff9000ec7947 */ /* 0x000fea000383ffff */
.L_x_41:
[----:B------:R-:W-:-:S07]  /*91b0*/  MOV R0, UR5 ;  /* 0x0000000500007c02 */ /* 0x000fce0008000f00 */
.L_x_133:
[----:B-1----:R1:W2:Y:S02]  /*91c0*/  SYNCS.PHASECHK.TRANS64.TRYWAIT P0, [R0+URZ+0x90], R5 ;  /* 0x00009005000075a7 */ /* 0x0022a400080011ff */
[----:B--2---:R-:W-:Y:S05]  /*91d0*/  @!P0 NANOSLEEP.SYNCS 0x989680 ;  /* 0x009896800000895d */ /* 0x004fea0003900000 */
[----:B------:R-:W2:Y:S02]  /*91e0*/  @!P0 SYNCS.PHASECHK.TRANS64 P0, [R0+URZ+0x90], R5 ;  /* 0x00009005000085a7 */ /* 0x000ea400080010ff */
[----:B--2---:R-:W-:Y:S05]  /*91f0*/  @!P0 BRA `(.L_x_133) ;  /* 0xfffffffc00f08947 */ /* 0x004fea000383ffff */
[----:B------:R-:W-:Y:S05]  /*9200*/  BRA `(.L_x_134) ;  /* 0xffffff9000fc7947 */ /* 0x000fea000383ffff */
.L_x_42:
[----:B-1----:R1:W2:Y:S02]  /*9210*/  SYNCS.PHASECHK.TRANS64.TRYWAIT P1, [R0+URZ+0x80], R4 ;  /* 0x00008004000075a7 */ /* 0x0022a400080211ff */
[----:B--2---:R-:W-:Y:S05]  /*9220*/  @!P1 NANOSLEEP.SYNCS 0x989680 ;  /* 0x009896800000995d */ /* 0x004fea0003900000 */
[----:B------:R-:W2:Y:S02]  /*9230*/  @!P1 SYNCS.PHASECHK.TRANS64 P1, [R0+URZ+0x80], R4 ;  /* 0x00008004000095a7 */ /* 0x000ea400080210ff */
[----:B--2---:R-:W-:Y:S05]  /*9240*/  @!P1 BRA `(.L_x_42) ;  /* 0xfffffffc00f09947 */ /* 0x004fea000383ffff */
[----:B------:R-:W-:Y:S05]  /*9250*/  BRA `(.L_x_135) ;  /* 0xffffff94002c7947 */ /* 0x000fea000383ffff */
.L_x_45:
[----:B------:R-:W-:-:S07]  /*9260*/  MOV R0, UR5 ;  /* 0x0000000500007c02 */ /* 0x000fce0008000f00 */
.L_x_136:
[----:B-1----:R1:W2:Y:S02]  /*9270*/  SYNCS.PHASECHK.TRANS64.TRYWAIT P0, [R0+URZ+0x90], R2 ;  /* 0x00009002000075a7 */ /* 0x0022a400080011ff */
[----:B--2---:R-:W-:Y:S05]  /*9280*/  @!P0 NANOSLEEP.SYNCS 0x989680 ;  /* 0x009896800000895d */ /* 0x004fea0003900000 */
[----:B------:R-:W2:Y:S02]  /*9290*/  @!P0 SYNCS.PHASECHK.TRANS64 P0, [R0+URZ+0x90], R2 ;  /* 0x00009002000085a7 */ /* 0x000ea400080010ff */
[----:B--2---:R-:W-:Y:S05]  /*92a0*/  @!P0 BRA `(.L_x_136) ;  /* 0xfffffffc00f08947 */ /* 0x004fea000383ffff */
[----:B------:R-:W-:Y:S05]  /*92b0*/  BRA `(.L_x_44) ;  /* 0xffffff9400807947 */ /* 0x000fea000383ffff */
.L_x_52:
[----:B-1----:R1:W2:Y:S02]  /*92c0*/  SYNCS.PHASECHK.TRANS64.TRYWAIT P1, [R0+URZ+0x80], R2 ;  /* 0x00008002000075a7 */ /* 0x0022a400080211ff */
[----:B--2---:R-:W-:Y:S05]  /*92d0*/  @!P1 NANOSLEEP.SYNCS 0x989680 ;  /* 0x009896800000995d */ /* 0x004fea0003900000 */
[----:B------:R-:W2:Y:S02]  /*92e0*/  @!P1 SYNCS.PHASECHK.TRANS64 P1, [R0+URZ+0x80], R2 ;  /* 0x00008002000095a7 */ /* 0x000ea400080210ff */
[----:B--2---:R-:W-:Y:S05]  /*92f0*/  @!P1 BRA `(.L_x_52) ;  /* 0xfffffffc00f09947 */ /* 0x004fea000383ffff */
[----:B------:R-:W-:Y:S05]  /*9300*/  BRA `(.L_x_137) ;  /* 0xffffff9800f07947 */ /* 0x000fea000383ffff */
.L_x_53:
[----:B------:R-:W-:-:S07]  /*9310*/  MOV R2, UR7 ;  /* 0x0000000700027c02 */ /* 0x000fce0008000f00 */
.L_x_138:
[----:B-1----:R1:W2:Y:S02]  /*9320*/  SYNCS.PHASECHK.TRANS64.TRYWAIT P0, [R2+URZ+0xc0], R0 ;  /* 0x0000c000020075a7 */ /* 0x0022a400080011ff */
[----:B--2---:R-:W-:Y:S05]  /*9330*/  @!P0 NANOSLEEP.SYNCS 0x989680 ;  /* 0x009896800000895d */ /* 0x004fea0003900000 */
[----:B------:R-:W2:Y:S02]  /*9340*/  @!P0 SYNCS.PHASECHK.TRANS64 P0, [R2+URZ+0xc0], R0 ;  /* 0x0000c000020085a7 */ /* 0x000ea400080010ff */
[----:B--2---:R-:W-:Y:S05]  /*9350*/  @!P0 BRA `(.L_x_138) ;  /* 0xfffffffc00f08947 */ /* 0x004fea000383ffff */
[----:B------:R-:W-:Y:S05]  /*9360*/  BRA `(.L_x_139) ;  /* 0xffffff9c00407947 */ /* 0x000fea000383ffff */
.L_x_56:
[----:B------:R-:W-:Y:S07]  /*9370*/  MOV R0, UR6 ;  /* 0x0000000600007c02 */ /* 0x000fee0008000f00 */
.L_x_140:
[----:B-1----:R1:W2:Y:S02]  /*9380*/  SYNCS.PHASECHK.TRANS64.TRYWAIT P0, [R0+URZ], R2 ;  /* 0x00000002000075a7 */ /* 0x0022a400080011ff */
[----:B--2---:R-:W-:Y:S05]  /*9390*/  @!P0 NANOSLEEP.SYNCS 0x989680 ;  /* 0x009896800000895d */ /* 0x004fea0003900000 */
[----:B------:R-:W2:Y:S02]  /*93a0*/  @!P0 SYNCS.PHASECHK.TRANS64 P0, [R0+URZ], R2 ;  /* 0x00000002000085a7 */ /* 0x000ea400080010ff */
[----:B--2---:R-:W-:Y:S05]  /*93b0*/  @!P0 BRA `(.L_x_140) ;  /* 0xfffffffc00f08947 */ /* 0x004fea000383ffff */
[----:B------:R-:W-:Y:S05]  /*93c0*/  BRA `(.L_x_55) ;  /* 0xffffff9c005c7947 */ /* 0x000fea000383ffff */
.L_x_59:
[----:B------:R-:W-:-:S07]  /*93d0*/  MOV R0, UR6 ;  /* 0x0000000600007c02 */ /* 0x000fce0008000f00 */
.L_x_141:
[----:B--2---:R2:W4:Y:S02]  /*93e0*/  SYNCS.PHASECHK.TRANS64.TRYWAIT P0, [R0+URZ], R2 ;  /* 0x00000002000075a7 */ /* 0x00452400080011ff */
[----:B----4-:R-:W-:Y:S05]  /*93f0*/  @!P0 NANOSLEEP.SYNCS 0x989680 ;  /* 0x009896800000895d */ /* 0x010fea0003900000 */
[----:B------:R-:W4:Y:S02]  /*9400*/  @!P0 SYNCS.PHASECHK.TRANS64 P0, [R0+URZ], R2 ;  /* 0x00000002000085a7 */ /* 0x000f2400080010ff */
[----:B----4-:R-:W-:Y:S05]  /*9410*/  @!P0 BRA `(.L_x_141) ;  /* 0xfffffffc00f08947 */ /* 0x010fea000383ffff */
[----:B------:R-:W-:Y:S05]  /*9420*/  BRA `(.L_x_142) ;  /* 0xffffffa000387947 */ /* 0x000fea000383ffff */
.L_x_60:
[----:B------:R-:W-:-:S07]  /*9430*/  MOV R0, UR6 ;  /* 0x0000000600007c02 */ /* 0x000fce0008000f00 */
.L_x_143:
[----:B-1----:R1:W2:Y:S02]  /*9440*/  SYNCS.PHASECHK.TRANS64.TRYWAIT P0, [R0+URZ], R3 ;  /* 0x00000003000075a7 */ /* 0x0022a400080011ff */
[----:B--2---:R-:W-:Y:S05]  /*9450*/  @!P0 NANOSLEEP.SYNCS 0x989680 ;  /* 0x009896800000895d */ /* 0x004fea0003900000 */
[----:B------:R-:W2:Y:S02]  /*9460*/  @!P0 SYNCS.PHASECHK.TRANS64 P0, [R0+URZ], R3 ;  /* 0x00000003000085a7 */ /* 0x000ea400080010ff */
[----:B--2---:R-:W-:Y:S05]  /*9470*/  @!P0 BRA `(.L_x_143) ;  /* 0xfffffffc00f08947 */ /* 0x004fea000383ffff */
[----:B------:R-:W-:Y:S05]  /*9480*/  BRA `(.L_x_144) ;  /* 0xffffffa000447947 */ /* 0x000fea000383ffff */
.L_x_61:
[----:B------:R-:W-:-:S07]  /*9490*/  MOV R0, UR6 ;  /* 0x0000000600007c02 */ /* 0x000fce0008000f00 */
.L_x_145:
[----:B-1----:R1:W2:Y:S02]  /*94a0*/  SYNCS.PHASECHK.TRANS64.TRYWAIT P0, [R0+URZ], R3 ;  /* 0x00000003000075a7 */ /* 0x0022a400080011ff */
[----:B--2---:R-:W-:Y:S05]  /*94b0*/  @!P0 NANOSLEEP.SYNCS 0x989680 ;  /* 0x009896800000895d */ /* 0x004fea0003900000 */
[----:B------:R-:W2:Y:S02]  /*94c0*/  @!P0 SYNCS.PHASECHK.TRANS64 P0, [R0+URZ], R3 ;  /* 0x00000003000085a7 */ /* 0x000ea400080010ff */
[----:B--2---:R-:W-:Y:S05]  /*94d0*/  @!P0 BRA `(.L_x_145) ;  /* 0xfffffffc00f08947 */ /* 0x004fea000383ffff */
[----:B------:R-:W-:Y:S05]  /*94e0*/  BRA `(.L_x_146) ;  /* 0xffffffa000507947 */ /* 0x000fea000383ffff */
.L_x_62:
[----:B-1----:R-:W-:-:S07]  /*94f0*/  MOV R0, UR7 ;  /* 0x0000000700007c02 */ /* 0x002fce0008000f00 */
.L_x_147:
[----:B-1----:R1:W2:Y:S02]  /*9500*/  SYNCS.PHASECHK.TRANS64.TRYWAIT P0, [R0+URZ], R2 ;  /* 0x00000002000075a7 */ /* 0x0022a400080011ff */
[----:B--2---:R-:W-:Y:S05]  /*9510*/  @!P0 NANOSLEEP.SYNCS 0x989680 ;  /* 0x009896800000895d */ /* 0x004fea0003900000 */
[----:B------:R-:W2:Y:S02]  /*9520*/  @!P0 SYNCS.PHASECHK.TRANS64 P0, [R0+URZ], R2 ;  /* 0x00000002000085a7 */ /* 0x000ea400080010ff */
[----:B--2---:R-:W-:Y:S05]  /*9530*/  @!P0 BRA `(.L_x_147) ;  /* 0xfffffffc00f08947 */ /* 0x004fea000383ffff */
[----:B------:R-:W-:Y:S05]  /*9540*/  BRA `(.L_x_148) ;  /* 0xffffffa0005c7947 */ /* 0x000fea000383ffff */
.L_x_67:
[----:B--2---:R2:W3:Y:S02]  /*9550*/  SYNCS.PHASECHK.TRANS64.TRYWAIT P0, [R0+URZ+0x80], R2 ;  /* 0x00008002000075a7 */ /* 0x0044e400080011ff */
[----:B---3--:R-:W-:Y:S05]  /*9560*/  @!P0 NANOSLEEP.SYNCS 0x989680 ;  /* 0x009896800000895d */ /* 0x008fea0003900000 */
[----:B------:R-:W3:Y:S02]  /*9570*/  @!P0 SYNCS.PHASECHK.TRANS64 P0, [R0+URZ+0x80], R2 ;  /* 0x00008002000085a7 */ /* 0x000ee400080010ff */
[----:B---3--:R-:W-:Y:S05]  /*9580*/  @!P0 BRA `(.L_x_67) ;  /* 0xfffffffc00f08947 */ /* 0x008fea000383ffff */
[----:B------:R-:W-:Y:S05]  /*9590*/  BRA `(.L_x_149) ;  /* 0xffffffa400687947 */ /* 0x000fea000383ffff */
.L_x_70:
[----:B------:R-:W-:Y:S07]  /*95a0*/  MOV R0, UR7 ;  /* 0x0000000700007c02 */ /* 0x000fee0008000f00 */
.L_x_150:
[----:B--2---:R2:W3:Y:S02]  /*95b0*/  SYNCS.PHASECHK.TRANS64.TRYWAIT P0, [R0+URZ+0x78], R2 ;  /* 0x00007802000075a7 */ /* 0x0044e400080011ff */
[----:B---3--:R-:W-:Y:S05]  /*95c0*/  @!P0 NANOSLEEP.SYNCS 0x989680 ;  /* 0x009896800000895d */ /* 0x008fea0003900000 */
[----:B------:R-:W3:Y:S02]  /*95d0*/  @!P0 SYNCS.PHASECHK.TRANS64 P0, [R0+URZ+0x78], R2 ;  /* 0x00007802000085a7 */ /* 0x000ee400080010ff */
[----:B---3--:R-:W-:Y:S05]  /*95e0*/  @!P0 BRA `(.L_x_150) ;  /* 0xfffffffc00f08947 */ /* 0x008fea000383ffff */
[----:B------:R-:W-:Y:S05]  /*95f0*/  BRA `(.L_x_69) ;  /* 0xffffffa800487947 */ /* 0x000fea000383ffff */
.L_x_73:
[----:B------:R-:W-:Y:S07]  /*9600*/  MOV R0, UR7 ;  /* 0x0000000700007c02 */ /* 0x000fee0008000f00 */
.L_x_151:
[----:B-1----:R1:W2:Y:S02]  /*9610*/  SYNCS.PHASECHK.TRANS64.TRYWAIT P0, [R0+URZ+0x50], R14 ;  /* 0x0000500e000075a7 */ /* 0x0022a400080011ff */
[----:B--2---:R-:W-:Y:S05]  /*9620*/  @!P0 NANOSLEEP.SYNCS 0x989680 ;  /* 0x009896800000895d */ /* 0x004fea0003900000 */
[----:B------:R-:W2:Y:S02]  /*9630*/  @!P0 SYNCS.PHASECHK.TRANS64 P0, [R0+URZ+0x50], R14 ;  /* 0x0000500e000085a7 */ /* 0x000ea400080010ff */
[----:B--2---:R-:W-:Y:S05]  /*9640*/  @!P0 BRA `(.L_x_151) ;  /* 0xfffffffc00f08947 */ /* 0x004fea000383ffff */
[----:B------:R-:W-:Y:S05]  /*9650*/  BRA `(.L_x_152) ;  /* 0xffffffa800c07947 */ /* 0x000fea000383ffff */
.L_x_74:
[----:B------:R-:W-:Y:S07]  /*9660*/  MOV R0, UR7 ;  /* 0x0000000700007c02 */ /* 0x000fee0008000f00 */
.L_x_153:
[----:B-1----:R1:W2:Y:S02]  /*9670*/  SYNCS.PHASECHK.TRANS64.TRYWAIT P0, [R0+URZ+0x58], R14 ;  /* 0x0000580e000075a7 */ /* 0x0022a400080011ff */
[----:B--2---:R-:W-:Y:S05]  /*9680*/  @!P0 NANOSLEEP.SYNCS 0x989680 ;  /* 0x009896800000895d */ /* 0x004fea0003900000 */
[----:B------:R-:W2:Y:S02]  /*9690*/  @!P0 SYNCS.PHASECHK.TRANS64 P0, [R0+URZ+0x58], R14 ;  /* 0x0000580e000085a7 */ /* 0x000ea400080010ff */
[----:B--2---:R-:W-:Y:S05]  /*96a0*/  @!P0 BRA `(.L_x_153) ;  /* 0xfffffffc00f08947 */ /* 0x004fea000383ffff */
[----:B------:R-:W-:Y:S05]  /*96b0*/  BRA `(.L_x_154) ;  /* 0xffffffa800f87947 */ /* 0x000fea000383ffff */
.L_x_75:
[----:B------:R-:W-:Y:S07]  /*96c0*/  MOV R0, UR7 ;  /* 0x0000000700007c02 */ /* 0x000fee0008000f00 */
.L_x_155:
[----:B-1----:R1:W2:Y:S02]  /*96d0*/  SYNCS.PHASECHK.TRANS64.TRYWAIT P0, [R0+URZ+0x60], R14 ;  /* 0x0000600e000075a7 */ /* 0x0022a400080011ff */
[----:B--2---:R-:W-:Y:S05]  /*96e0*/  @!P0 NANOSLEEP.SYNCS 0x989680 ;  /* 0x009896800000895d */ /* 0x004fea0003900000 */
[----:B------:R-:W2:Y:S02]  /*96f0*/  @!P0 SYNCS.PHASECHK.TRANS64 P0, [R0+URZ+0x60], R14 ;  /* 0x0000600e000085a7 */ /* 0x000ea400080010ff */
[----:B--2---:R-:W-:Y:S05]  /*9700*/  @!P0 BRA `(.L_x_155) ;  /* 0xfffffffc00f08947 */ /* 0x004fea000383ffff */
[----:B------:R-:W-:Y:S05]  /*9710*/  BRA `(.L_x_156) ;  /* 0xffffffac003c7947 */ /* 0x000fea000383ffff */
.L_x_76:
[----:B------:R-:W-:Y:S07]  /*9720*/  MOV R0, UR7 ;  /* 0x0000000700007c02 */ /* 0x000fee0008000f00 */
.L_x_157:
[----:B-1----:R1:W2:Y:S02]  /*9730*/  SYNCS.PHASECHK.TRANS64.TRYWAIT P0, [R0+URZ+0x68], R14 ;  /* 0x0000680e000075a7 */ /* 0x0022a400080011ff */
[----:B--2---:R-:W-:Y:S05]  /*9740*/  @!P0 NANOSLEEP.SYNCS 0x989680 ;  /* 0x009896800000895d */ /* 0x004fea0003900000 */
[----:B------:R-:W2:Y:S02]  /*9750*/  @!P0 SYNCS.PHASECHK.TRANS64 P0, [R0+URZ+0x68], R14 ;  /* 0x0000680e000085a7 */ /* 0x000ea400080010ff */
[----:B--2---:R-:W-:Y:S05]  /*9760*/  @!P0 BRA `(.L_x_157) ;  /* 0xfffffffc00f08947 */ /* 0x004fea000383ffff */
[----:B------:R-:W-:Y:S05]  /*9770*/  BRA `(.L_x_158) ;  /* 0xffffffac00c07947 */ /* 0x000fea000383ffff */
.L_x_78:
[----:B------:R-:W-:-:S07]  /*9780*/  MOV R0, UR7 ;  /* 0x0000000700007c02 */ /* 0x000fce0008000f00 */
.L_x_159:
[----:B-1----:R1:W3:Y:S02]  /*9790*/  SYNCS.PHASECHK.TRANS64.TRYWAIT P0, [R0+URZ+0x50], R2 ;  /* 0x00005002000075a7 */ /* 0x0022e400080011ff */
[----:B---3--:R-:W-:Y:S05]  /*97a0*/  @!P0 NANOSLEEP.SYNCS 0x989680 ;  /* 0x009896800000895d */ /* 0x008fea0003900000 */
[----:B------:R-:W3:Y:S02]  /*97b0*/  @!P0 SYNCS.PHASECHK.TRANS64 P0, [R0+URZ+0x50], R2 ;  /* 0x00005002000085a7 */ /* 0x000ee400080010ff */
[----:B---3--:R-:W-:Y:S05]  /*97c0*/  @!P0 BRA `(.L_x_159) ;  /* 0xfffffffc00f08947 */ /* 0x008fea000383ffff */
[----:B------:R-:W-:Y:S05]  /*97d0*/  BRA `(.L_x_160) ;  /* 0xffffffb000307947 */ /* 0x000fea000383ffff */
.L_x_79:
[----:B-1----:R-:W-:-:S07]  /*97e0*/  MOV R0, UR7 ;  /* 0x0000000700007c02 */ /* 0x002fce0008000f00 */
.L_x_161:
[----:B-1----:R1:W3:Y:S02]  /*97f0*/  SYNCS.PHASECHK.TRANS64.TRYWAIT P0, [R0+URZ+0x58], R2 ;  /* 0x00005802000075a7 */ /* 0x0022e400080011ff */
[----:B---3--:R-:W-:Y:S05]  /*9800*/  @!P0 NANOSLEEP.SYNCS 0x989680 ;  /* 0x009896800000895d */ /* 0x008fea0003900000 */
[----:B------:R-:W3:Y:S02]  /*9810*/  @!P0 SYNCS.PHASECHK.TRANS64 P0, [R0+URZ+0x58], R2 ;  /* 0x00005802000085a7 */ /* 0x000ee400080010ff */
[----:B---3--:R-:W-:Y:S05]  /*9820*/  @!P0 BRA `(.L_x_161) ;  /* 0xfffffffc00f08947 */ /* 0x008fea000383ffff */
[----:B------:R-:W-:Y:S05]  /*9830*/  BRA `(.L_x_162) ;  /* 0xffffffb000207947 */ /* 0x000fea000383ffff */
.L_x_80:
[----:B-1----:R-:W-:-:S07]  /*9840*/  MOV R0, UR7 ;  /* 0x0000000700007c02 */ /* 0x002fce0008000f00 */
.L_x_163:
[----:B-1----:R1:W3:Y:S02]  /*9850*/  SYNCS.PHASECHK.TRANS64.TRYWAIT P0, [R0+URZ+0x60], R2 ;  /* 0x00006002000075a7 */ /* 0x0022e400080011ff */
[----:B---3--:R-:W-:Y:S05]  /*9860*/  @!P0 NANOSLEEP.SYNCS 0x989680 ;  /* 0x009896800000895d */ /* 0x008fea0003900000 */
[----:B------:R-:W3:Y:S02]  /*9870*/  @!P0 SYNCS.PHASECHK.TRANS64 P0, [R0+URZ+0x60], R2 ;  /* 0x00006002000085a7 */ /* 0x000ee400080010ff */
[----:B---3--:R-:W-:Y:S05]  /*9880*/  @!P0 BRA `(.L_x_163) ;  /* 0xfffffffc00f08947 */ /* 0x008fea000383ffff */
[----:B------:R-:W-:Y:S05]  /*9890*/  BRA `(.L_x_164) ;  /* 0xffffffb000107947 */ /* 0x000fea000383ffff */
.L_x_82:
[----:B--2---:R2:W4:Y:S02]  /*98a0*/  SYNCS.PHASECHK.TRANS64.TRYWAIT P0, [R0+URZ+0x80], R2 ;  /* 0x00008002000075a7 */ /* 0x00452400080011ff */
[----:B----4-:R-:W-:Y:S05]  /*98b0*/  @!P0 NANOSLEEP.SYNCS 0x989680 ;  /* 0x009896800000895d */ /* 0x010fea0003900000 */
[----:B------:R-:W4:Y:S02]  /*98c0*/  @!P0 SYNCS.PHASECHK.TRANS64 P0, [R0+URZ+0x80], R2 ;  /* 0x00008002000085a7 */ /* 0x000f2400080010ff */
[----:B----4-:R-:W-:Y:S05]  /*98d0*/  @!P0 BRA `(.L_x_82) ;  /* 0xfffffffc00f08947 */ /* 0x010fea000383ffff */
[----:B------:R-:W-:Y:S05]  /*98e0*/  BRA `(.L_x_165) ;  /* 0xffffffb000dc7947 */ /* 0x000fea000383ffff */
.L_x_93:
[----:B-1----:R1:W3:Y:S02]  /*98f0*/  SYNCS.PHASECHK.TRANS64.TRYWAIT P1, [R2+URZ+0x30], R0 ;  /* 0x00003000020075a7 */ /* 0x0022e400080211ff */
[----:B---3--:R-:W-:Y:S05]  /*9900*/  @!P1 NANOSLEEP.SYNCS 0x989680 ;  /* 0x009896800000995d */ /* 0x008fea0003900000 */
[----:B------:R-:W3:Y:S02]  /*9910*/  @!P1 SYNCS.PHASECHK.TRANS64 P1, [R2+URZ+0x30], R0 ;  /* 0x00003000020095a7 */ /* 0x000ee400080210ff */
[----:B---3--:R-:W-:Y:S05]  /*9920*/  @!P1 BRA `(.L_x_93) ;  /* 0xfffffffc00f09947 */ /* 0x008fea000383ffff */
[----:B------:R-:W-:Y:S05]  /*9930*/  BRA `(.L_x_92) ;  /* 0xffffffbc00f47947 */ /* 0x000fea000383ffff */
.L_x_95:
[----:B-1----:R1:W2:Y:S02]  /*9940*/  SYNCS.PHASECHK.TRANS64.TRYWAIT P0, [R113+URZ+0xa0], R3 ;  /* 0x0000a003710075a7 */ /* 0x0022a400080011ff */
[----:B--2---:R-:W-:Y:S05]  /*9950*/  @!P0 NANOSLEEP.SYNCS 0x989680 ;  /* 0x009896800000895d */ /* 0x004fea0003900000 */
[----:B------:R-:W2:Y:S02]  /*9960*/  @!P0 SYNCS.PHASECHK.TRANS64 P0, [R113+URZ+0xa0], R3 ;  /* 0x0000a003710085a7 */ /* 0x000ea400080010ff */
[----:B--2---:R-:W-:Y:S05]  /*9970*/  @!P0 BRA `(.L_x_95) ;  /* 0xfffffffc00f08947 */ /* 0x004fea000383ffff */
[----:B------:R-:W-:Y:S05]  /*9980*/  BRA `(.L_x_94) ;  /* 0xffffffc000487947 */ /* 0x000fea000383ffff */
.L_x_103:
[----:B--2---:R2:W3:Y:S02]  /*9990*/  SYNCS.PHASECHK.TRANS64.TRYWAIT P0, [R0+URZ+0x30], R3 ;  /* 0x00003003000075a7 */ /* 0x0044e400080011ff */
[----:B---3--:R-:W-:Y:S05]  /*99a0*/  @!P0 NANOSLEEP.SYNCS 0x989680 ;  /* 0x009896800000895d */ /* 0x008fea0003900000 */
[----:B------:R-:W3:Y:S02]  /*99b0*/  @!P0 SYNCS.PHASECHK.TRANS64 P0, [R0+URZ+0x30], R3 ;  /* 0x00003003000085a7 */ /* 0x000ee400080010ff */
[----:B---3--:R-:W-:Y:S05]  /*99c0*/  @!P0 BRA `(.L_x_103) ;  /* 0xfffffffc00f08947 */ /* 0x008fea000383ffff */
[----:B------:R-:W-:Y:S05]  /*99d0*/  BRA `(.L_x_102) ;  /* 0xffffffcc00387947 */ /* 0x000fea000383ffff */
.L_x_111:
[----:B--2---:R2:W3:Y:S02]  /*99e0*/  SYNCS.PHASECHK.TRANS64.TRYWAIT P0, [R0+URZ+0x30], R4 ;  /* 0x00003004000075a7 */ /* 0x0044e400080011ff */
[----:B---3--:R-:W-:Y:S05]  /*99f0*/  @!P0 NANOSLEEP.SYNCS 0x989680 ;  /* 0x009896800000895d */ /* 0x008fea0003900000 */
[----:B------:R-:W3:Y:S02]  /*9a00*/  @!P0 SYNCS.PHASECHK.TRANS64 P0, [R0+URZ+0x30], R4 ;  /* 0x00003004000085a7 */ /* 0x000ee400080010ff */
[----:B---3--:R-:W-:Y:S05]  /*9a10*/  @!P0 BRA `(.L_x_111) ;  /* 0xfffffffc00f08947 */ /* 0x008fea000383ffff */
[----:B------:R-:W-:Y:S05]  /*9a20*/  BRA `(.L_x_110) ;  /* 0xffffffd8007c7947 */ /* 0x000fea000383ffff */
.L_x_119:
[----:B--2---:R2:W3:Y:S02]  /*9a30*/  SYNCS.PHASECHK.TRANS64.TRYWAIT P0, [R0+URZ+0x30], R4 ;  /* 0x00003004000075a7 */ /* 0x0044e400080011ff */
[----:B---3--:R-:W-:Y:S05]  /*9a40*/  @!P0 NANOSLEEP.SYNCS 0x989680 ;  /* 0x009896800000895d */ /* 0x008fea0003900000 */
[----:B------:R-:W3:Y:S02]  /*9a50*/  @!P0 SYNCS.PHASECHK.TRANS64 P0, [R0+URZ+0x30], R4 ;  /* 0x00003004000085a7 */ /* 0x000ee400080010ff */
[----:B---3--:R-:W-:Y:S05]  /*9a60*/  @!P0 BRA `(.L_x_119) ;  /* 0xfffffffc00f08947 */ /* 0x008fea000383ffff */
[----:B------:R-:W-:Y:S05]  /*9a70*/  BRA `(.L_x_118) ;  /* 0xffffffe400cc7947 */ /* 0x000fea000383ffff */
        .weak           $__internal_0_$__cuda_sm10x_tcgen05_guardrail_trap_col_being_dealloced_not_returned_by_alloc
        .type           $__internal_0_$__cuda_sm10x_tcgen05_guardrail_trap_col_being_dealloced_not_returned_by_alloc,@function
        .size           $__internal_0_$__cuda_sm10x_tcgen05_guardrail_trap_col_being_dealloced_not_returned_by_alloc,($__internal_1_$__cuda_sm10x_tcgen05_guardrail_trap_phase_invalid_during_alloc - $__internal_0_$__cuda_sm10x_tcgen05_guardrail_trap_col_being_dealloced_not_returned_by_alloc)
$__internal_0_$__cuda_sm10x_tcgen05_guardrail_trap_col_being_dealloced_not_returned_by_alloc:
[----:B------:R-:W-:Y:S05]  /*9a80*/  BPT.TRAP 0x1 ;  /* 0x000000040000795c */ /* 0x000fea0000300000 */
[----:B------:R-:W-:-:S04]  /*9a90*/  HFMA2 R3, -RZ, RZ, 0, 0 ;  /* 0x00000000ff037431 */ /* 0x000fc800000001ff */
[----:B------:R-:W-:Y:S05]  /*9aa0*/  RET.REL.NODEC R2 `(_ZN7cutlass13device_kernelINS_4gemm6kernel13GemmUniversalIN4cute5tupleIJiiiiEEENS1_10collective13CollectiveMmaINS1_35MainloopSm100TmaUmmaWarpSpecializedILi3ELi2ELi4ENS5_IJNS4_1CILi1EEESB_SB_EEEEENS5_IJNSA_ILi64EEENSA_ILi256EEENSA_ILi128EEEEEENS_12float_e5m2_tENS5_IJlSB_lEEESI_SJ_NS4_8TiledMMAINS4_8MMA_AtomIJNS4_10MMA_TraitsINS4_19SM100_MMA_F8F6F4_SSEJSI_SI_fSE_SF_NS4_17integral_constantINS4_4UMMA5MajorELSQ_0EEESR_NSO_INSP_7ScaleInELSS_0EEEST_EEEEEENS4_6LayoutISC_NS5_IJNSA_ILi0EEESX_SX_EEEEENS5_IJNS4_10UnderscoreES10_S10_EEEEENS4_13SM90_TMA_LOADENS4_14ComposedLayoutINS4_7SwizzleILi3ELi4ELi3EEENS4_18smem_ptr_flag_bitsILi8EEENSW_INS5_IJNSA_ILi8EEESG_EEENS5_IJSG_SB_EEEEEEEvNS4_8identityES13_S1D_vS1E_EENS_8epilogue10collective18CollectiveEpilogueINS1G_23Sm100TmaWarpSpecializedILi4ELi2ELi32ELb0ELb0EEEJSH_NS5_IJNSW_ISE_SB_EES1L_EEESI_SJ_SI_SJ_NS1G_6fusion15FusionCallbacksIS1K_NS1N_17LinearCombinationISI_fSI_fLNS_15FloatRoundStyleE2EEESH_S1M_JEEENS4_5SM1004TMEM4LOAD26SM100_TMEM_LOAD_16dp32b32xES13_NS14_INS15_ILi2ELi4ELi3EEES18_NSW_INS5_IJS19_SE_EEENS5_IJSE_SB_EEEEEEENS4_39AutoVectorizingCopyWithAssumedAlignmentILi128EEENS4_14SM90_TMA_STOREES21_S23_S23_EEEvvEEEEvNT_6ParamsE) ;  /* 0xffffff6402547950 */ /* 0x000fea0003c3ffff */
        .weak           $__internal_1_$__cuda_sm10x_tcgen05_guardrail_trap_phase_invalid_during_alloc
        .type           $__internal_1_$__cuda_sm10x_tcgen05_guardrail_trap_phase_invalid_during_alloc,@function
        .size           $__internal_1_$__cuda_sm10x_tcgen05_guardrail_trap_phase_invalid_during_alloc,($__internal_2_$__cuda_sm10x_tcgen05_guardrail_trap_unallocated_columns_being_dealloced - $__internal_1_$__cuda_sm10x_tcgen05_guardrail_trap_phase_invalid_during_alloc)
$__internal_1_$__cuda_sm10x_tcgen05_guardrail_trap_phase_invalid_during_alloc:
[----:B------:R-:W-:Y:S05]  /*9ab0*/  BPT.TRAP 0x1 ;  /* 0x000000040000795c */ /* 0x000fea0000300000 */
[----:B------:R-:W-:-:S04]  /*9ac0*/  MOV R3, 0x0 ;  /* 0x0000000000037802 */ /* 0x000fc80000000f00 */
[----:B------:R-:W-:Y:S05]  /*9ad0*/  RET.REL.NODEC R2 `(_ZN7cutlass13device_kernelINS_4gemm6kernel13GemmUniversalIN4cute5tupleIJiiiiEEENS1_10collective13CollectiveMmaINS1_35MainloopSm100TmaUmmaWarpSpecializedILi3ELi2ELi4ENS5_IJNS4_1CILi1EEESB_SB_EEEEENS5_IJNSA_ILi64EEENSA_ILi256EEENSA_ILi128EEEEEENS_12float_e5m2_tENS5_IJlSB_lEEESI_SJ_NS4_8TiledMMAINS4_8MMA_AtomIJNS4_10MMA_TraitsINS4_19SM100_MMA_F8F6F4_SSEJSI_SI_fSE_SF_NS4_17integral_constantINS4_4UMMA5MajorELSQ_0EEESR_NSO_INSP_7ScaleInELSS_0EEEST_EEEEEENS4_6LayoutISC_NS5_IJNSA_ILi0EEESX_SX_EEEEENS5_IJNS4_10UnderscoreES10_S10_EEEEENS4_13SM90_TMA_LOADENS4_14ComposedLayoutINS4_7SwizzleILi3ELi4ELi3EEENS4_18smem_ptr_flag_bitsILi8EEENSW_INS5_IJNSA_ILi8EEESG_EEENS5_IJSG_SB_EEEEEEEvNS4_8identityES13_S1D_vS1E_EENS_8epilogue10collective18CollectiveEpilogueINS1G_23Sm100TmaWarpSpecializedILi4ELi2ELi32ELb0ELb0EEEJSH_NS5_IJNSW_ISE_SB_EES1L_EEESI_SJ_SI_SJ_NS1G_6fusion15FusionCallbacksIS1K_NS1N_17LinearCombinationISI_fSI_fLNS_15FloatRoundStyleE2EEESH_S1M_JEEENS4_5SM1004TMEM4LOAD26SM100_TMEM_LOAD_16dp32b32xES13_NS14_INS15_ILi2ELi4ELi3EEES18_NSW_INS5_IJS19_SE_EEENS5_IJSE_SB_EEEEEEENS4_39AutoVectorizingCopyWithAssumedAlignmentILi128EEENS4_14SM90_TMA_STOREES21_S23_S23_EEEvvEEEEvNT_6ParamsE) ;  /* 0xffffff6402487950 */ /* 0x000fea0003c3ffff */
        .weak           $__internal_2_$__cuda_sm10x_tcgen05_guardrail_trap_unallocated_columns_being_dealloced
        .type           $__internal_2_$__cuda_sm10x_tcgen05_guardrail_trap_unallocated_columns_being_dealloced,@function
        .size           $__internal_2_$__cuda_sm10x_tcgen05_guardrail_trap_unallocated_columns_being_dealloced,(.L_x_167 - $__internal_2_$__cuda_sm10x_tcgen05_guardrail_trap_unallocated_columns_being_dealloced)
$__internal_2_$__cuda_sm10x_tcgen05_guardrail_trap_unallocated_columns_being_dealloced:
[----:B------:R-:W-:Y:S05]  /*9ae0*/  BPT.TRAP 0x1 ;  /* 0x000000040000795c */ /* 0x000fea0000300000 */
[----:B------:R-:W-:-:S04]  /*9af0*/  HFMA2 R3, -RZ, RZ, 0, 0 ;  /* 0x00000000ff037431 */ /* 0x000fc800000001ff */
[----:B------:R-:W-:Y:S05]  /*9b00*/  RET.REL.NODEC R2 `(_ZN7cutlass13device_kernelINS_4gemm6kernel13GemmUniversalIN4cute5tupleIJiiiiEEENS1_10collective13CollectiveMmaINS1_35MainloopSm100TmaUmmaWarpSpecializedILi3ELi2ELi4ENS5_IJNS4_1CILi1EEESB_SB_EEEEENS5_IJNSA_ILi64EEENSA_ILi256EEENSA_ILi128EEEEEENS_12float_e5m2_tENS5_IJlSB_lEEESI_SJ_NS4_8TiledMMAINS4_8MMA_AtomIJNS4_10MMA_TraitsINS4_19SM100_MMA_F8F6F4_SSEJSI_SI_fSE_SF_NS4_17integral_constantINS4_4UMMA5MajorELSQ_0EEESR_NSO_INSP_7ScaleInELSS_0EEEST_EEEEEENS4_6LayoutISC_NS5_IJNSA_ILi0EEESX_SX_EEEEENS5_IJNS4_10UnderscoreES10_S10_EEEEENS4_13SM90_TMA_LOADENS4_14ComposedLayoutINS4_7SwizzleILi3ELi4ELi3EEENS4_18smem_ptr_flag_bitsILi8EEENSW_INS5_IJNSA_ILi8EEESG_EEENS5_IJSG_SB_EEEEEEEvNS4_8identityES13_S1D_vS1E_EENS_8epilogue10collective18CollectiveEpilogueINS1G_23Sm100TmaWarpSpecializedILi4ELi2ELi32ELb0ELb0EEEJSH_NS5_IJNSW_ISE_SB_EES1L_EEESI_SJ_SI_SJ_NS1G_6fusion15FusionCallbacksIS1K_NS1N_17LinearCombinationISI_fSI_fLNS_15FloatRoundStyleE2EEESH_S1M_JEEENS4_5SM1004TMEM4LOAD26SM100_TMEM_LOAD_16dp32b32xES13_NS14_INS15_ILi2ELi4ELi3EEES18_NSW_INS5_IJS19_SE_EEENS5_IJSE_SB_EEEEEEENS4_39AutoVectorizingCopyWithAssumedAlignmentILi128EEENS4_14SM90_TMA_STOREES21_S23_S23_EEEvvEEEEvNT_6ParamsE) ;  /* 0xffffff64023c7950 */ /* 0x000fea0003c3ffff */
.L_x_166:
[----:B------:R-:W-:-:S00]  /*9b10*/  BRA `(.L_x_166) ;  /* 0xfffffffc00fc7947 */ /* 0x000fc0000383ffff */
[----:B------:R-:W-:-:S00]  /*9b20*/  NOP ;  /* 0x0000000000007918 */ /* 0x000fc00000000000 */
        /* <DEDUP_REMOVED lines=13> */
.L_x_167:


//--------------------- .nv.global.init           --------------------------
	.section	.nv.global.init,"aw",@progbits
.nv.global.init:
	.type		$str$27,@object
	.size		$str$27,($str$28 - $str$27)
$str$27:
        /*0000*/ 	.byte	0x28, 0x61, 0x64, 0x64, 0x72, 0x65, 0x73, 0x73, 0x20, 0x26, 0x20, 0x6d, 0x61, 0x73, 0x6b, 0x29
        /*0010*/ 	.byte	0x20, 0x3d, 0x3d, 0x20, 0x30, 0x00
	.type		$str$28,@object
	.size		$str$28,($str$26 - $str$28)
$str$28:
        /*0016*/ 	.byte	0x2f, 0x74, 0x6d, 0x70, 0x2f, 0x63, 0x75, 0x74, 0x6c, 0x61, 0x73, 0x73, 0x5f, 0x73, 0x77, 0x65
        /*0026*/ 	.byte	0x65, 0x70, 0x5f, 0x73, 0x72, 0x63, 0x2f, 0x69, 0x6e, 0x63, 0x6c, 0x75, 0x64, 0x65, 0x2f, 0x63
        /*0036*/ 	.byte	0x75, 0x74, 0x65, 0x2f, 0x70, 0x6f, 0x69, 0x6e, 0x74, 0x65, 0x72, 0x5f, 0x66, 0x6c, 0x61, 0x67
        /*0046*/ 	.byte	0x67, 0x65, 0x64, 0x2e, 0x68, 0x70, 0x70, 0x00
	.type		$str$26,@object
	.size		$str$26,($str$25 - $str$26)
$str$26:
        /*004e*/ 	.byte	0x2f, 0x74, 0x6d, 0x70, 0x2f, 0x63, 0x75, 0x74, 0x6c, 0x61, 0x73, 0x73, 0x5f, 0x73, 0x77, 0x65
        /*005e*/ 	.byte	0x65, 0x70, 0x5f, 0x73, 0x72, 0x63, 0x2f, 0x69, 0x6e, 0x63, 0x6c, 0x75, 0x64, 0x65, 0x2f, 0x63
        /*006e*/ 	.byte	0x75, 0x74, 0x65, 0x2f, 0x61, 0x74, 0x6f, 0x6d, 0x2f, 0x63, 0x6f, 0x70, 0x79, 0x5f, 0x74, 0x72
        /*007e*/ 	.byte	0x61, 0x69, 0x74, 0x73, 0x5f, 0x73, 0x6d, 0x31, 0x30, 0x30, 0x2e, 0x68, 0x70, 0x70, 0x00
	.type		$str$25,@object
	.size		$str$25,(__unnamed_1 - $str$25)
$str$25:
        /*008d*/ 	.byte	0x28, 0x28, 0x75, 0x69, 0x6e, 0x74, 0x33, 0x32, 0x5f, 0x74, 0x28, 0x74, 0x68, 0x72, 0x65, 0x61
        /*009d*/ 	.byte	0x64, 0x49, 0x64, 0x78, 0x2e, 0x78, 0x29, 0x20, 0x2f, 0x20, 0x33, 0x32, 0x29, 0x20, 0x25, 0x20
        /*00ad*/ 	.byte	0x34, 0x29, 0x20, 0x3d, 0x3d, 0x20, 0x28, 0x28, 0x28, 0x74, 0x6d, 0x65, 0x6d, 0x5f, 0x61, 0x64
        /*00bd*/ 	.byte	0x64, 0x72, 0x20, 0x3e, 0x3e, 0x20, 0x31, 0x36, 0x29, 0x20, 0x2f, 0x20, 0x33, 0x32, 0x29, 0x20
        /*00cd*/ 	.byte	0x25, 0x20, 0x34, 0x29, 0x00
	.type		__unnamed_1,@object
	.size		__unnamed_1,(__unnamed_2 - __unnamed_1)
__unnamed_1:
        /*00d2*/ 	.byte	0x61, 0x75, 0x74, 0x6f, 0x20, 0x63, 0x75, 0x74, 0x65, 0x3a, 0x3a, 0x61, 0x73, 0x5f, 0x70, 0x6f
        /* <DEDUP_REMOVED lines=24> */
        /*0262*/ 	.byte	0x3c, 0x34, 0x30, 0x39, 0x36, 0x3e, 0x3e, 0x3e, 0x3e, 0x5d, 0x00
	.type		__unnamed_2,@object
	.size		__unnamed_2,(__unnamed_3 - __unnamed_2)
__unnamed_2:
        /* <DEDUP_REMOVED lines=26> */
	.type		__unnamed_3,@object
	.size		__unnamed_3,(.L_3 - __unnamed_3)
__unnamed_3:
        /* <DEDUP_REMOVED lines=40> */
        /*0688*/ 	.byte	0x74, 0x65, 0x3a, 0x3a, 0x43, 0x3c, 0x30, 0x3e, 0x3e, 0x3e, 0x3e, 0x5d, 0x00
.L_3:


//--------------------- .nv.shared._ZN7cutlass13device_kernelINS_4gemm6kernel13GemmUniversalIN4cute5tupleIJiiiiEEENS1_10collective13CollectiveMmaINS1_35MainloopSm100TmaUmmaWarpSpecializedILi3ELi2ELi4ENS5_IJNS4_1CILi1EEESB_SB_EEEEENS5_IJNSA_ILi64EEENSA_ILi256EEENSA_ILi128EEEEEENS_12float_e5m2_tENS5_IJlSB_lEEESI_SJ_NS4_8TiledMMAINS4_8MMA_AtomIJNS4_10MMA_TraitsINS4_19SM100_MMA_F8F6F4_SSEJSI_SI_fSE_SF_NS4_17integral_constantINS4_4UMMA5MajorELSQ_0EEESR_NSO_INSP_7ScaleInELSS_0EEEST_EEEEEENS4_6LayoutISC_NS5_IJNSA_ILi0EEESX_SX_EEEEENS5_IJNS4_10UnderscoreES10_S10_EEEEENS4_13SM90_TMA_LOADENS4_14ComposedLayoutINS4_7SwizzleILi3ELi4ELi3EEENS4_18smem_ptr_flag_bitsILi8EEENSW_INS5_IJNSA_ILi8EEESG_EEENS5_IJSG_SB_EEEEEEEvNS4_8identityES13_S1D_vS1E_EENS_8epilogue10collective18CollectiveEpilogueINS1G_23Sm100TmaWarpSpecializedILi4ELi2ELi32ELb0ELb0EEEJSH_NS5_IJNSW_ISE_SB_EES1L_EEESI_SJ_SI_SJ_NS1G_6fusion15FusionCallbacksIS1K_NS1N_17LinearCombinationISI_fSI_fLNS_15FloatRoundStyleE2EEESH_S1M_JEEENS4_5SM1004TMEM4LOAD26SM100_TMEM_LOAD_16dp32b32xES13_NS14_INS15_ILi2ELi4ELi3EEES18_NSW_INS5_IJS19_SE_EEENS5_IJSE_SB_EEEEEEENS4_39AutoVectorizingCopyWithAssumedAlignmentILi128EEENS4_14SM90_TMA_STOREES21_S23_S23_EEEvvEEEEvNT_6ParamsE --------------------------
	.section	.nv.shared._ZN7cutlass13device_kernelINS_4gemm6kernel13GemmUniversalIN4cute5tupleIJiiiiEEENS1_10collective13CollectiveMmaINS1_35MainloopSm100TmaUmmaWarpSpecializedILi3ELi2ELi4ENS5_IJNS4_1CILi1EEESB_SB_EEEEENS5_IJNSA_ILi64EEENSA_ILi256EEENSA_ILi128EEEEEENS_12float_e5m2_tENS5_IJlSB_lEEESI_SJ_NS4_8TiledMMAINS4_8MMA_AtomIJNS4_10MMA_TraitsINS4_19SM100_MMA_F8F6F4_SSEJSI_SI_fSE_SF_NS4_17integral_constantINS4_4UMMA5MajorELSQ_0EEESR_NSO_INSP_7ScaleInELSS_0EEEST_EEEEEENS4_6LayoutISC_NS5_IJNSA_ILi0EEESX_SX_EEEEENS5_IJNS4_10UnderscoreES10_S10_EEEEENS4_13SM90_TMA_LOADENS4_14ComposedLayoutINS4_7SwizzleILi3ELi4ELi3EEENS4_18smem_ptr_flag_bitsILi8EEENSW_INS5_IJNSA_ILi8EEESG_EEENS5_IJSG_SB_EEEEEEEvNS4_8identityES13_S1D_vS1E_EENS_8epilogue10collective18CollectiveEpilogueINS1G_23Sm100TmaWarpSpecializedILi4ELi2ELi32ELb0ELb0EEEJSH_NS5_IJNSW_ISE_SB_EES1L_EEESI_SJ_SI_SJ_NS1G_6fusion15FusionCallbacksIS1K_NS1N_17LinearCombinationISI_fSI_fLNS_15FloatRoundStyleE2EEESH_S1M_JEEENS4_5SM1004TMEM4LOAD26SM100_TMEM_LOAD_16dp32b32xES13_NS14_INS15_ILi2ELi4ELi3EEES18_NSW_INS5_IJS19_SE_EEENS5_IJSE_SB_EEEEEEENS4_39AutoVectorizingCopyWithAssumedAlignmentILi128EEENS4_14SM90_TMA_STOREES21_S23_S23_EEEvvEEEEvNT_6ParamsE,"aw",@nobits
	.sectionflags	@""
	.align	16
	.zero		1024


//--------------------- .nv.shared.reserved.0     --------------------------
	.section	.nv.shared.reserved.0,"aw",@nobits
	.weak		__nv_reservedSMEM_offset_0_alias
	.size		__nv_reservedSMEM_offset_0_alias, 0, 64
	.other		__nv_reservedSMEM_offset_0_alias,@"STO_CUDA_RESERVED_SHARED STV_DEFAULT"
__nv_reservedSMEM_offset_0_alias:
	.zero		0
.nv.shared.reserved.0:
	.zero		64
	.weak		__nv_reservedSMEM_tcgen05_partition
	.type		__nv_reservedSMEM_tcgen05_partition,@object
	.size		__nv_reservedSMEM_tcgen05_partition,(.L_0 - __nv_reservedSMEM_tcgen05_partition)
__nv_reservedSMEM_tcgen05_partition:
	.zero		32
.L_0:


//--------------------- .nv.global                --------------------------
	.section	.nv.global,"aw",@nobits
.nv.global:
	.type		_ZN40_INTERNAL_89d45e15_4_k_cu_7de73583_314584cute1_E,@object
	.size		_ZN40_INTERNAL_89d45e15_4_k_cu_7de73583_314584cute1_E,(_ZN40_INTERNAL_89d45e15_4_k_cu_7de73583_314584cuda3std3__45__cpo6cbeginE - _ZN40_INTERNAL_89d45e15_4_k_cu_7de73583_314584cute1_E)
_ZN40_INTERNAL_89d45e15_4_k_cu_7de73583_314584cute1_E:
	.zero		1
	.type		_ZN40_INTERNAL_89d45e15_4_k_cu_7de73583_314584cuda3std3__45__cpo6cbeginE,@object
	.size		_ZN40_INTERNAL_89d45e15_4_k_cu_7de73583_314584cuda3std3__45__cpo6cbeginE,(_ZN40_INTERNAL_89d45e15_4_k_cu_7de73583_314584cuda3std3__48in_placeE - _ZN40_INTERNAL_89d45e15_4_k_cu_7de73583_314584cuda3std3__45__cpo6cbeginE)
_ZN40_INTERNAL_89d45e15_4_k_cu_7de73583_314584cuda3std3__45__cpo6cbeginE:
	.zero		1
	.type		_ZN40_INTERNAL_89d45e15_4_k_cu_7de73583_314584cuda3std3__48in_placeE,@object
	.size		_ZN40_INTERNAL_89d45e15_4_k_cu_7de73583_314584cuda3std3__48in_placeE,(_ZN40_INTERNAL_89d45e15_4_k_cu_7de73583_314584cuda3std6ranges3__45__cpo9iter_moveE - _ZN40_INTERNAL_89d45e15_4_k_cu_7de73583_314584cuda3std3__48in_placeE)
_ZN40_INTERNAL_89d45e15_4_k_cu_7de73583_314584cuda3std3__48in_placeE:
	.zero		1
	.type		_ZN40_INTERNAL_89d45e15_4_k_cu_7de73583_314584cuda3std6ranges3__45__cpo9iter_moveE,@object
	.size		_ZN40_INTERNAL_89d45e15_4_k_cu_7de73583_314584cuda3std6ranges3__45__cpo9iter_moveE,(_ZN40_INTERNAL_89d45e15_4_k_cu_7de73583_314584cuda3std3__45__cpo5beginE - _ZN40_INTERNAL_89d45e15_4_k_cu_7de73583_314584cuda3std6ranges3__45__cpo9iter_moveE)
_ZN40_INTERNAL_89d45e15_4_k_cu_7de73583_314584cuda3std6ranges3__45__cpo9iter_moveE:
	.zero		1
	.type		_ZN40_INTERNAL_89d45e15_4_k_cu_7de73583_314584cuda3std3__45__cpo5beginE,@object
	.size		_ZN40_INTERNAL_89d45e15_4_k_cu_7de73583_314584cuda3std3__45__cpo5beginE,(_ZN40_INTERNAL_89d45e15_4_k_cu_7de73583_314584cuda3std3__442_GLOBAL__N__89d45e15_4_k_cu_7de73583_314586ignoreE - _ZN40_INTERNAL_89d45e15_4_k_cu_7de73583_314584cuda3std3__45__cpo5beginE)
_ZN40_INTERNAL_89d45e15_4_k_cu_7de73583_314584cuda3std3__45__cpo5beginE:
	.zero		1
	.type		_ZN40_INTERNAL_89d45e15_4_k_cu_7de73583_314584cuda3std3__442_GLOBAL__N__89d45e15_4_k_cu_7de73583_314586ignoreE,@object
	.size		_ZN40_INTERNAL_89d45e15_4_k_cu_7de73583_314584cuda3std3__442_GLOBAL__N__89d45e15_4_k_cu_7de73583_314586ignoreE,(_ZN40_INTERNAL_89d45e15_4_k_cu_7de73583_314584cute7productE - _ZN40_INTERNAL_89d45e15_4_k_cu_7de73583_314584cuda3std3__442_GLOBAL__N__89d45e15_4_k_cu_7de73583_314586ignoreE)
_ZN40_INTERNAL_89d45e15_4_k_cu_7de73583_314584cuda3std3__442_GLOBAL__N__89d45e15_4_k_cu_7de73583_314586ignoreE:
	.zero		1
	.type		_ZN40_INTERNAL_89d45e15_4_k_cu_7de73583_314584cute7productE,@object
	.size		_ZN40_INTERNAL_89d45e15_4_k_cu_7de73583_314584cute7productE,(_ZN40_INTERNAL_89d45e15_4_k_cu_7de73583_314584cuda3std3__45__cpo3endE - _ZN40_INTERNAL_89d45e15_4_k_cu_7de73583_314584cute7productE)
_ZN40_INTERNAL_89d45e15_4_k_cu_7de73583_314584cute7productE:
	.zero		1
	.type		_ZN40_INTERNAL_89d45e15_4_k_cu_7de73583_314584cuda3std3__45__cpo3endE,@object
	.size		_ZN40_INTERNAL_89d45e15_4_k_cu_7de73583_314584cuda3std3__45__cpo3endE,(_ZN40_INTERNAL_89d45e15_4_k_cu_7de73583_314584cuda3std3__419piecewise_constructE - _ZN40_INTERNAL_89d45e15_4_k_cu_7de73583_314584cuda3std3__45__cpo3endE)
_ZN40_INTERNAL_89d45e15_4_k_cu_7de73583_314584cuda3std3__45__cpo3endE:
	.zero		1
	.type		_ZN40_INTERNAL_89d45e15_4_k_cu_7de73583_314584cuda3std3__419piecewise_constructE,@object
	.size		_ZN40_INTERNAL_89d45e15_4_k_cu_7de73583_314584cuda3std3__419piecewise_constructE,(_ZN40_INTERNAL_89d45e15_4_k_cu_7de73583_314584cuda3std3__45__cpo4cendE - _ZN40_INTERNAL_89d45e15_4_k_cu_7de73583_314584cuda3std3__419piecewise_constructE)
_ZN40_INTERNAL_89d45e15_4_k_cu_7de73583_314584cuda3std3__419piecewise_constructE:
	.zero		1
	.type		_ZN40_INTERNAL_89d45e15_4_k_cu_7de73583_314584cuda3std3__45__cpo4cendE,@object
	.size		_ZN40_INTERNAL_89d45e15_4_k_cu_7de73583_314584cuda3std3__45__cpo4cendE,(_ZN40_INTERNAL_89d45e15_4_k_cu_7de73583_314584cuda3std6ranges3__45__cpo4swapE - _ZN40_INTERNAL_89d45e15_4_k_cu_7de73583_314584cuda3std3__45__cpo4cendE)
_ZN40_INTERNAL_89d45e15_4_k_cu_7de73583_314584cuda3std3__45__cpo4cendE:
	.zero		1
	.type		_ZN40_INTERNAL_89d45e15_4_k_cu_7de73583_314584cuda3std6ranges3__45__cpo4swapE,@object
	.size		_ZN40_INTERNAL_89d45e15_4_k_cu_7de73583_314584cuda3std6ranges3__45__cpo4swapE,(.L_11 - _ZN40_INTERNAL_89d45e15_4_k_cu_7de73583_314584cuda3std6ranges3__45__cpo4swapE)
_ZN40_INTERNAL_89d45e15_4_k_cu_7de73583_314584cuda3std6ranges3__45__cpo4swapE:
	.zero		1
.L_11:


//--------------------- .nv.constant0._ZN7cutlass13device_kernelINS_4gemm6kernel13GemmUniversalIN4cute5tupleIJiiiiEEENS1_10collective13CollectiveMmaINS1_35MainloopSm100TmaUmmaWarpSpecializedILi3ELi2ELi4ENS5_IJNS4_1CILi1EEESB_SB_EEEEENS5_IJNSA_ILi64EEENSA_ILi256EEENSA_ILi128EEEEEENS_12float_e5m2_tENS5_IJlSB_lEEESI_SJ_NS4_8TiledMMAINS4_8MMA_AtomIJNS4_10MMA_TraitsINS4_19SM100_MMA_F8F6F4_SSEJSI_SI_fSE_SF_NS4_17integral_constantINS4_4UMMA5MajorELSQ_0EEESR_NSO_INSP_7ScaleInELSS_0EEEST_EEEEEENS4_6LayoutISC_NS5_IJNSA_ILi0EEESX_SX_EEEEENS5_IJNS4_10UnderscoreES10_S10_EEEEENS4_13SM90_TMA_LOADENS4_14ComposedLayoutINS4_7SwizzleILi3ELi4ELi3EEENS4_18smem_ptr_flag_bitsILi8EEENSW_INS5_IJNSA_ILi8EEESG_EEENS5_IJSG_SB_EEEEEEEvNS4_8identityES13_S1D_vS1E_EENS_8epilogue10collective18CollectiveEpilogueINS1G_23Sm100TmaWarpSpecializedILi4ELi2ELi32ELb0ELb0EEEJSH_NS5_IJNSW_ISE_SB_EES1L_EEESI_SJ_SI_SJ_NS1G_6fusion15FusionCallbacksIS1K_NS1N_17LinearCombinationISI_fSI_fLNS_15FloatRoundStyleE2EEESH_S1M_JEEENS4_5SM1004TMEM4LOAD26SM100_TMEM_LOAD_16dp32b32xES13_NS14_INS15_ILi2ELi4ELi3EEES18_NSW_INS5_IJS19_SE_EEENS5_IJSE_SB_EEEEEEENS4_39AutoVectorizingCopyWithAssumedAlignmentILi128EEENS4_14SM90_TMA_STOREES21_S23_S23_EEEvvEEEEvNT_6ParamsE --------------------------
	.section	.nv.constant0._ZN7cutlass13device_kernelINS_4gemm6kernel13GemmUniversalIN4cute5tupleIJiiiiEEENS1_10collective13CollectiveMmaINS1_35MainloopSm100TmaUmmaWarpSpecializedILi3ELi2ELi4ENS5_IJNS4_1CILi1EEESB_SB_EEEEENS5_IJNSA_ILi64EEENSA_ILi256EEENSA_ILi128EEEEEENS_12float_e5m2_tENS5_IJlSB_lEEESI_SJ_NS4_8TiledMMAINS4_8MMA_AtomIJNS4_10MMA_TraitsINS4_19SM100_MMA_F8F6F4_SSEJSI_SI_fSE_SF_NS4_17integral_constantINS4_4UMMA5MajorELSQ_0EEESR_NSO_INSP_7ScaleInELSS_0EEEST_EEEEEENS4_6LayoutISC_NS5_IJNSA_ILi0EEESX_SX_EEEEENS5_IJNS4_10UnderscoreES10_S10_EEEEENS4_13SM90_TMA_LOADENS4_14ComposedLayoutINS4_7SwizzleILi3ELi4ELi3EEENS4_18smem_ptr_flag_bitsILi8EEENSW_INS5_IJNSA_ILi8EEESG_EEENS5_IJSG_SB_EEEEEEEvNS4_8identityES13_S1D_vS1E_EENS_8epilogue10collective18CollectiveEpilogueINS1G_23Sm100TmaWarpSpecializedILi4ELi2ELi32ELb0ELb0EEEJSH_NS5_IJNSW_ISE_SB_EES1L_EEESI_SJ_SI_SJ_NS1G_6fusion15FusionCallbacksIS1K_NS1N_17LinearCombinationISI_fSI_fLNS_15FloatRoundStyleE2EEESH_S1M_JEEENS4_5SM1004TMEM4LOAD26SM100_TMEM_LOAD_16dp32b32xES13_NS14_INS15_ILi2ELi4ELi3EEES18_NSW_INS5_IJS19_SE_EEENS5_IJSE_SB_EEEEEEENS4_39AutoVectorizingCopyWithAssumedAlignmentILi128EEENS4_14SM90_TMA_STOREES21_S23_S23_EEEvvEEEEvNT_6ParamsE,"a",@progbits
	.sectionflags	@""
	.align	4
.nv.constant0._ZN7cutlass13device_kernelINS_4gemm6kernel13GemmUniversalIN4cute5tupleIJiiiiEEENS1_10collective13CollectiveMmaINS1_35MainloopSm100TmaUmmaWarpSpecializedILi3ELi2ELi4ENS5_IJNS4_1CILi1EEESB_SB_EEEEENS5_IJNSA_ILi64EEENSA_ILi256EEENSA_ILi128EEEEEENS_12float_e5m2_tENS5_IJlSB_lEEESI_SJ_NS4_8TiledMMAINS4_8MMA_AtomIJNS4_10MMA_TraitsINS4_19SM100_MMA_F8F6F4_SSEJSI_SI_fSE_SF_NS4_17integral_constantINS4_4UMMA5MajorELSQ_0EEESR_NSO_INSP_7ScaleInELSS_0EEEST_EEEEEENS4_6LayoutISC_NS5_IJNSA_ILi0EEESX_SX_EEEEENS5_IJNS4_10UnderscoreES10_S10_EEEEENS4_13SM90_TMA_LOADENS4_14ComposedLayoutINS4_7SwizzleILi3ELi4ELi3EEENS4_18smem_ptr_flag_bitsILi8EEENSW_INS5_IJNSA_ILi8EEESG_EEENS5_IJSG_SB_EEEEEEEvNS4_8identityES13_S1D_vS1E_EENS_8epilogue10collective18CollectiveEpilogueINS1G_23Sm100TmaWarpSpecializedILi4ELi2ELi32ELb0ELb0EEEJSH_NS5_IJNSW_ISE_SB_EES1L_EEESI_SJ_SI_SJ_NS1G_6fusion15FusionCallbacksIS1K_NS1N_17LinearCombinationISI_fSI_fLNS_15FloatRoundStyleE2EEESH_S1M_JEEENS4_5SM1004TMEM4LOAD26SM100_TMEM_LOAD_16dp32b32xES13_NS14_INS15_ILi2ELi4ELi3EEES18_NSW_INS5_IJS19_SE_EEENS5_IJSE_SB_EEEEEEENS4_39AutoVectorizingCopyWithAssumedAlignmentILi128EEENS4_14SM90_TMA_STOREES21_S23_S23_EEEvvEEEEvNT_6ParamsE:
	.zero		2944


//--------------------- SYMBOLS --------------------------

	.type		.nv.reservedSmem.offset0,@object
	.size		.nv.reservedSmem.offset0,0x4
	.type		.nv.reservedSmem.cap,@object
	.size		.nv.reservedSmem.cap,0x4
	.type		__assertfail,@function
